	.target	sm_90a

	.elftype	@"ET_EXEC"


//--------------------- .note.nv.tkinfo           --------------------------
	.section	.note.nv.tkinfo,"",@"SHT_NOTE"
	.sectionflags	@"SHF_NOTE_NV_TKINFO"
	.tkinfo
        /*0018*/ 	.word	0x00000002
        /*0030*/ 	.string	""
        /*0030*/ 	.string	"ptxas"
        /*0030*/ 	.string	"Cuda compilation tools, release 13.0, V13.0.88"
        /*0030*/ 	.string	"Build cuda_13.0.r13.0/compiler.36424714_0"
        /*0030*/ 	.string	"-arch sm_90a -m 64 "



//--------------------- .note.nv.cuinfo           --------------------------
	.section	.note.nv.cuinfo,"",@"SHT_NOTE"
	.sectionflags	@"SHF_NOTE_NV_CUINFO"
        /*0018*/ 	.short	0x0002
        /*001a*/ 	.short	0x005a
        /*001c*/ 	.short	0x0082
	.zero		2


//--------------------- .nv.info                  --------------------------
	.section	.nv.info,"",@"SHT_CUDA_INFO"
	.align	4


	//----- nvinfo : EIATTR_REGCOUNT
	.align		4
        /*0000*/ 	.byte	0x04, 0x2f
        /*0002*/ 	.short	(.L_15 - .L_14)
	.align		4
.L_14:
        /*0004*/ 	.word	index@(_ZN7cutlass13device_kernelINS_4gemm6kernel13GemmUniversalIN4cute5tupleIJiiiiEEENS1_10collective13CollectiveMmaINS1_34MainloopSm90TmaGmmaWarpSpecializedILi2ENS5_IJNS4_1CILi1EEESB_SB_EEENS1_35KernelTmaWarpSpecializedCooperativeEEENS5_IJNSA_ILi128EEESF_NSA_ILi32EEEEEENS_10tfloat32_tENS5_IJlSB_lEEESI_SJ_NS4_8TiledMMAINS4_8MMA_AtomIJNS4_4SM904GMMA30MMA_64x128x8_F32TF32TF32_SS_TNILNSN_7ScaleInE1ELSP_1EEEEEENS4_6LayoutINS5_IJNSA_ILi2EEESB_SB_EEENS5_IJSB_NSA_ILi0EEESV_EEEEENS5_IJNS4_10UnderscoreESY_SY_EEEEENS4_13SM90_TMA_LOADENS4_14ComposedLayoutINS4_7SwizzleILi3ELi4ELi3EEENS4_18smem_ptr_flag_bitsILi32EEENSS_INS5_IJNSA_ILi8EEESG_EEENS5_IJSG_SB_EEEEEEEvNS4_8identityES11_S1B_vS1C_EENS_8epilogue10collective6detail29Sm90TmaWarpSpecializedAdapterINS1F_15DefaultEpilogueISI_SJ_SJ_NS1E_6thread17LinearCombinationISI_Li1EffLNS1J_9ScaleType4KindE0ELNS_15FloatRoundStyleE2ESI_EENS1_15EpilogueDefaultEEEEEvvEEEEvNT_6ParamsE)
        /*0008*/ 	.word	0x000000a8


	//----- nvinfo : EIATTR_FRAME_SIZE
	.align		4
.L_15:
        /*000c*/ 	.byte	0x04, 0x11
        /*000e*/ 	.short	(.L_17 - .L_16)
	.align		4
.L_16:
        /*0010*/ 	.word	index@(_ZN7cutlass13device_kernelINS_4gemm6kernel13GemmUniversalIN4cute5tupleIJiiiiEEENS1_10collective13CollectiveMmaINS1_34MainloopSm90TmaGmmaWarpSpecializedILi2ENS5_IJNS4_1CILi1EEESB_SB_EEENS1_35KernelTmaWarpSpecializedCooperativeEEENS5_IJNSA_ILi128EEESF_NSA_ILi32EEEEEENS_10tfloat32_tENS5_IJlSB_lEEESI_SJ_NS4_8TiledMMAINS4_8MMA_AtomIJNS4_4SM904GMMA30MMA_64x128x8_F32TF32TF32_SS_TNILNSN_7ScaleInE1ELSP_1EEEEEENS4_6LayoutINS5_IJNSA_ILi2EEESB_SB_EEENS5_IJSB_NSA_ILi0EEESV_EEEEENS5_IJNS4_10UnderscoreESY_SY_EEEEENS4_13SM90_TMA_LOADENS4_14ComposedLayoutINS4_7SwizzleILi3ELi4ELi3EEENS4_18smem_ptr_flag_bitsILi32EEENSS_INS5_IJNSA_ILi8EEESG_EEENS5_IJSG_SB_EEEEEEEvNS4_8identityES11_S1B_vS1C_EENS_8epilogue10collective6detail29Sm90TmaWarpSpecializedAdapterINS1F_15DefaultEpilogueISI_SJ_SJ_NS1E_6thread17LinearCombinationISI_Li1EffLNS1J_9ScaleType4KindE0ELNS_15FloatRoundStyleE2ESI_EENS1_15EpilogueDefaultEEEEEvvEEEEvNT_6ParamsE)
        /*0014*/ 	.word	0x00000000


	//----- nvinfo : EIATTR_MIN_STACK_SIZE
	.align		4
.L_17:
        /*0018*/ 	.byte	0x04, 0x12
        /*001a*/ 	.short	(.L_19 - .L_18)
	.align		4
.L_18:
        /*001c*/ 	.word	index@(_ZN7cutlass13device_kernelINS_4gemm6kernel13GemmUniversalIN4cute5tupleIJiiiiEEENS1_10collective13CollectiveMmaINS1_34MainloopSm90TmaGmmaWarpSpecializedILi2ENS5_IJNS4_1CILi1EEESB_SB_EEENS1_35KernelTmaWarpSpecializedCooperativeEEENS5_IJNSA_ILi128EEESF_NSA_ILi32EEEEEENS_10tfloat32_tENS5_IJlSB_lEEESI_SJ_NS4_8TiledMMAINS4_8MMA_AtomIJNS4_4SM904GMMA30MMA_64x128x8_F32TF32TF32_SS_TNILNSN_7ScaleInE1ELSP_1EEEEEENS4_6LayoutINS5_IJNSA_ILi2EEESB_SB_EEENS5_IJSB_NSA_ILi0EEESV_EEEEENS5_IJNS4_10UnderscoreESY_SY_EEEEENS4_13SM90_TMA_LOADENS4_14ComposedLayoutINS4_7SwizzleILi3ELi4ELi3EEENS4_18smem_ptr_flag_bitsILi32EEENSS_INS5_IJNSA_ILi8EEESG_EEENS5_IJSG_SB_EEEEEEEvNS4_8identityES11_S1B_vS1C_EENS_8epilogue10collective6detail29Sm90TmaWarpSpecializedAdapterINS1F_15DefaultEpilogueISI_SJ_SJ_NS1E_6thread17LinearCombinationISI_Li1EffLNS1J_9ScaleType4KindE0ELNS_15FloatRoundStyleE2ESI_EENS1_15EpilogueDefaultEEEEEvvEEEEvNT_6ParamsE)
        /*0020*/ 	.word	0x00000000
.L_19:


//--------------------- .nv.compat                --------------------------
	.section	.nv.compat,"",@"SHT_CUDA_COMPAT_INFO"
	.align	4
        /*0000*/ 	.byte	0x02, 0x09, 0x01, 0x00, 0x02, 0x02, 0x04, 0x00, 0x02, 0x05, 0x05, 0x00, 0x03, 0x07, 0x01, 0x01
        /*0010*/ 	.byte	0x02, 0x03, 0x01, 0x00, 0x02, 0x06, 0x01, 0x00, 0x04, 0x0b, 0x08, 0x00, 0x00, 0x00, 0x00, 0x00
        /*0020*/ 	.byte	0x00, 0x00, 0x00, 0x00


//--------------------- .nv.info._ZN7cutlass13device_kernelINS_4gemm6kernel13GemmUniversalIN4cute5tupleIJiiiiEEENS1_10collective13CollectiveMmaINS1_34MainloopSm90TmaGmmaWarpSpecializedILi2ENS5_IJNS4_1CILi1EEESB_SB_EEENS1_35KernelTmaWarpSpecializedCooperativeEEENS5_IJNSA_ILi128EEESF_NSA_ILi32EEEEEENS_10tfloat32_tENS5_IJlSB_lEEESI_SJ_NS4_8TiledMMAINS4_8MMA_AtomIJNS4_4SM904GMMA30MMA_64x128x8_F32TF32TF32_SS_TNILNSN_7ScaleInE1ELSP_1EEEEEENS4_6LayoutINS5_IJNSA_ILi2EEESB_SB_EEENS5_IJSB_NSA_ILi0EEESV_EEEEENS5_IJNS4_10UnderscoreESY_SY_EEEEENS4_13SM90_TMA_LOADENS4_14ComposedLayoutINS4_7SwizzleILi3ELi4ELi3EEENS4_18smem_ptr_flag_bitsILi32EEENSS_INS5_IJNSA_ILi8EEESG_EEENS5_IJSG_SB_EEEEEEEvNS4_8identityES11_S1B_vS1C_EENS_8epilogue10collective6detail29Sm90TmaWarpSpecializedAdapterINS1F_15DefaultEpilogueISI_SJ_SJ_NS1E_6thread17LinearCombinationISI_Li1EffLNS1J_9ScaleType4KindE0ELNS_15FloatRoundStyleE2ESI_EENS1_15EpilogueDefaultEEEEEvvEEEEvNT_6ParamsE --------------------------
	.section	.nv.info._ZN7cutlass13device_kernelINS_4gemm6kernel13GemmUniversalIN4cute5tupleIJiiiiEEENS1_10collective13CollectiveMmaINS1_34MainloopSm90TmaGmmaWarpSpecializedILi2ENS5_IJNS4_1CILi1EEESB_SB_EEENS1_35KernelTmaWarpSpecializedCooperativeEEENS5_IJNSA_ILi128EEESF_NSA_ILi32EEEEEENS_10tfloat32_tENS5_IJlSB_lEEESI_SJ_NS4_8TiledMMAINS4_8MMA_AtomIJNS4_4SM904GMMA30MMA_64x128x8_F32TF32TF32_SS_TNILNSN_7ScaleInE1ELSP_1EEEEEENS4_6LayoutINS5_IJNSA_ILi2EEESB_SB_EEENS5_IJSB_NSA_ILi0EEESV_EEEEENS5_IJNS4_10UnderscoreESY_SY_EEEEENS4_13SM90_TMA_LOADENS4_14ComposedLayoutINS4_7SwizzleILi3ELi4ELi3EEENS4_18smem_ptr_flag_bitsILi32EEENSS_INS5_IJNSA_ILi8EEESG_EEENS5_IJSG_SB_EEEEEEEvNS4_8identityES11_S1B_vS1C_EENS_8epilogue10collective6detail29Sm90TmaWarpSpecializedAdapterINS1F_15DefaultEpilogueISI_SJ_SJ_NS1E_6thread17LinearCombinationISI_Li1EffLNS1J_9ScaleType4KindE0ELNS_15FloatRoundStyleE2ESI_EENS1_15EpilogueDefaultEEEEEvvEEEEvNT_6ParamsE,"",@"SHT_CUDA_INFO"
	.sectionflags	@""
	.align	4


	//----- nvinfo : EIATTR_CUDA_API_VERSION
	.align		4
        /*0000*/ 	.byte	0x04, 0x37
        /*0002*/ 	.short	(.L_21 - .L_20)
.L_20:
        /*0004*/ 	.word	0x00000082


	//----- nvinfo : EIATTR_KPARAM_INFO
	.align		4
.L_21:
        /*0008*/ 	.byte	0x04, 0x17
        /*000a*/ 	.short	(.L_23 - .L_22)
.L_22:
        /*000c*/ 	.word	0x00000000
        /*0010*/ 	.short	0x0000
        /*0012*/ 	.short	0x0070
        /*0014*/ 	.byte	0x00, 0xf0, 0x01, 0x10


	//----- nvinfo : EIATTR_SPARSE_MMA_MASK
	.align		4
.L_23:
        /*0018*/ 	.byte	0x03, 0x50
        /*001a*/ 	.short	0x0000


	//----- nvinfo : EIATTR_MAXREG_COUNT
	.align		4
        /*001c*/ 	.byte	0x03, 0x1b
        /*001e*/ 	.short	0x00a8


	//----- nvinfo : EIATTR_NUM_BARRIERS
	.align		4
        /*0020*/ 	.byte	0x02, 0x4c
        /*0022*/ 	.byte	0x01
	.zero		1


	//----- nvinfo : EIATTR_EXTERNS
	.align		4
        /*0024*/ 	.byte	0x04, 0x0f
        /*0026*/ 	.short	(.L_25 - .L_24)


	//   ....[0]....
	.align		4
.L_24:
        /*0028*/ 	.word	index@(__assertfail)


	//----- nvinfo : EIATTR_MERCURY_ISA_VERSION
	.align		4
.L_25:
        /*002c*/ 	.byte	0x03, 0x5f
        /*002e*/ 	.short	0x0101


	//----- nvinfo : EIATTR_INT_WARP_WIDE_INSTR_OFFSETS
	.align		4
        /*0030*/ 	.byte	0x04, 0x31
        /*0032*/ 	.short	(.L_27 - .L_26)


	//   ....[0]....
.L_26:
        /*0034*/ 	.word	0x00000370


	//   ....[1]....
        /*0038*/ 	.word	0x00000380


	//   ....[2]....
        /*003c*/ 	.word	0x000004a0


	//----- nvinfo : EIATTR_COOP_GROUP_MASK_REGIDS
	.align		4
.L_27:
        /*0040*/ 	.byte	0x04, 0x29
        /*0042*/ 	.short	(.L_29 - .L_28)


	//   ....[0]....
.L_28:
        /*0044*/ 	.word	0xffffffff


	//   ....[1]....
        /*0048*/ 	.word	0xffffffff


	//   ....[2]....
        /*004c*/ 	.word	0xffffffff


	//   ....[3]....
        /*0050*/ 	.word	0xffffffff


	//   ....[4]....
        /*0054*/ 	.word	0xffffffff


	//----- nvinfo : EIATTR_COOP_GROUP_INSTR_OFFSETS
	.align		4
.L_29:
        /*0058*/ 	.byte	0x04, 0x28
        /*005a*/ 	.short	(.L_31 - .L_30)


	//   ....[0]....
.L_30:
        /*005c*/ 	.word	0x00000060


	//   ....[1]....
        /*0060*/ 	.word	0x00000070


	//   ....[2]....
        /*0064*/ 	.word	0x00000130


	//   ....[3]....
        /*0068*/ 	.word	0x00000280


	//   ....[4]....
        /*006c*/ 	.word	0x00001180


	//----- nvinfo : EIATTR_REG_RECONFIG
	.align		4
.L_31:
        /*0070*/ 	.byte	0x01, 0x54
	.zero		2


	//----- nvinfo : EIATTR_SYSCALL_OFFSETS
	.align		4
        /*0074*/ 	.byte	0x04, 0x46
        /*0076*/ 	.short	(.L_33 - .L_32)


	//   ....[0]....
.L_32:
        /*0078*/ 	.word	0x00001370


	//----- nvinfo : EIATTR_MBARRIER_INSTR_OFFSETS
	.align		4
.L_33:
        /*007c*/ 	.byte	0x04, 0x39
        /*007e*/ 	.short	(.L_35 - .L_34)


	//   ....[0]....
.L_34:
        /*0080*/ 	.word	0x00000230
        /*0084*/ 	.word	0x000000ff
        /*0088*/ 	.word	0x00000000
        /*008c*/ 	.short	0x0100
        /*008e*/ 	.byte	0x08
	.zero		1


	//   ....[1]....
        /*0090*/ 	.word	0x00000240
        /*0094*/ 	.word	0x000000ff
        /*0098*/ 	.word	0x00000010
        /*009c*/ 	.short	0x0100
        /*009e*/ 	.byte	0x08
	.zero		1


	//   ....[2]....
        /*00a0*/ 	.word	0x00000250
        /*00a4*/ 	.word	0x000000ff
        /*00a8*/ 	.word	0x00000008
        /*00ac*/ 	.short	0x0100
        /*00ae*/ 	.byte	0x08
	.zero		1


	//   ....[3]....
        /*00b0*/ 	.word	0x00000260
        /*00b4*/ 	.word	0x000000ff
        /*00b8*/ 	.word	0x00000018
        /*00bc*/ 	.short	0x0100
        /*00be*/ 	.byte	0x08
	.zero		1


	//   ....[4]....
        /*00c0*/ 	.word	0x00000520
        /*00c4*/ 	.word	0x000000ff
        /*00c8*/ 	.word	0x00000030
        /*00cc*/ 	.short	0x0100
        /*00ce*/ 	.byte	0x08
	.zero		1


	//   ....[5]....
        /*00d0*/ 	.word	0x00000580
        /*00d4*/ 	.word	0x000000ff
        /*00d8*/ 	.word	0x00000038
        /*00dc*/ 	.short	0x0100
        /*00de*/ 	.byte	0x08
	.zero		1


	//   ....[6]....
        /*00e0*/ 	.word	0x000013f0
        /*00e4*/ 	.word	0x00000003
        /*00e8*/ 	.word	0x00000000
        /*00ec*/ 	.short	0x010a
        /*00ee*/ 	.byte	0x3f
	.zero		1


	//   ....[7]....
        /*00f0*/ 	.word	0x00001450
        /*00f4*/ 	.word	0x00000003
        /*00f8*/ 	.word	0x00000000
        /*00fc*/ 	.short	0x010a
        /*00fe*/ 	.byte	0x3f
	.zero		1


	//   ....[8]....
        /*0100*/ 	.word	0x000017a0
        /*0104*/ 	.word	0x000000ff
        /*0108*/ 	.word	0x00000000
        /*010c*/ 	.short	0x010a
        /*010e*/ 	.byte	0x07
	.zero		1


	//   ....[9]....
        /*0110*/ 	.word	0x000017e0
        /*0114*/ 	.word	0x000000ff
        /*0118*/ 	.word	0x00000000
        /*011c*/ 	.short	0x010a
        /*011e*/ 	.byte	0x07
	.zero		1


	//   ....[10]....
        /*0120*/ 	.word	0x00001a40
        /*0124*/ 	.word	0x000000ff
        /*0128*/ 	.word	0x00000000
        /*012c*/ 	.short	0x0101
        /*012e*/ 	.byte	0x07
	.zero		1


	//   ....[11]....
        /*0130*/ 	.word	0x00001c00
        /*0134*/ 	.word	0x000000ff
        /*0138*/ 	.word	0x00000000
        /*013c*/ 	.short	0x0101
        /*013e*/ 	.byte	0x04
	.zero		1


	//   ....[12]....
        /*0140*/ 	.word	0x00006d80
        /*0144*/ 	.word	0x0000000e
        /*0148*/ 	.word	0x00000010
        /*014c*/ 	.short	0x010a
        /*014e*/ 	.byte	0x3f
	.zero		1


	//   ....[13]....
        /*0150*/ 	.word	0x00007120
        /*0154*/ 	.word	0x00000005
        /*0158*/ 	.word	0x00000038
        /*015c*/ 	.short	0x0101
        /*015e*/ 	.byte	0x3f
	.zero		1


	//   ....[14]....
        /*0160*/ 	.word	0x00007830
        /*0164*/ 	.word	0x00000007
        /*0168*/ 	.word	0x00000000
        /*016c*/ 	.short	0x010a
        /*016e*/ 	.byte	0x3f
	.zero		1


	//   ....[15]....
        /*0170*/ 	.word	0x000078b0
        /*0174*/ 	.word	0x00000003
        /*0178*/ 	.word	0x00000000
        /*017c*/ 	.short	0x010a
        /*017e*/ 	.byte	0x3f
	.zero		1


	//   ....[16]....
        /*0180*/ 	.word	0x00007910
        /*0184*/ 	.word	0x00000003
        /*0188*/ 	.word	0x00000000
        /*018c*/ 	.short	0x010a
        /*018e*/ 	.byte	0x3f
	.zero		1


	//   ....[17]....
        /*0190*/ 	.word	0x00007970
        /*0194*/ 	.word	0x00000004
        /*0198*/ 	.word	0x00000000
        /*019c*/ 	.short	0x010a
        /*019e*/ 	.byte	0x3f
	.zero		1


	//   ....[18]....
        /*01a0*/ 	.word	0x00007a40
        /*01a4*/ 	.word	0x0000000e
        /*01a8*/ 	.word	0x00000010
        /*01ac*/ 	.short	0x010a
        /*01ae*/ 	.byte	0x3f
	.zero		1


	//   ....[19]....
        /*01b0*/ 	.word	0x00007b10
        /*01b4*/ 	.word	0x00000007
        /*01b8*/ 	.word	0x00000000
        /*01bc*/ 	.short	0x010a
        /*01be*/ 	.byte	0x3f
	.zero		1


	//----- nvinfo : EIATTR_NUM_MBARRIERS
	.align		4
.L_35:
        /*01c0*/ 	.byte	0x03, 0x38
        /*01c2*/ 	.short	0x0006


	//----- nvinfo : EIATTR_EXIT_INSTR_OFFSETS
	.align		4
        /*01c4*/ 	.byte	0x04, 0x1c
        /*01c6*/ 	.short	(.L_37 - .L_36)


	//   ....[0]....
.L_36:
        /*01c8*/ 	.word	0x00000620


	//   ....[1]....
        /*01cc*/ 	.word	0x00000ee0


	//   ....[2]....
        /*01d0*/ 	.word	0x00006460


	//   ....[3]....
        /*01d4*/ 	.word	0x00006a90


	//   ....[4]....
        /*01d8*/ 	.word	0x00007900


	//----- nvinfo : EIATTR_MAX_THREADS
	.align		4
.L_37:
        /*01dc*/ 	.byte	0x04, 0x05
        /*01de*/ 	.short	(.L_39 - .L_38)
.L_38:
        /*01e0*/ 	.word	0x00000180
        /*01e4*/ 	.word	0x00000001
        /*01e8*/ 	.word	0x00000001


	//----- nvinfo : EIATTR_CRS_STACK_SIZE
	.align		4
.L_39:
        /*01ec*/ 	.byte	0x04, 0x1e
        /*01ee*/ 	.short	(.L_41 - .L_40)
.L_40:
        /*01f0*/ 	.word	0x00000000


	//----- nvinfo : EIATTR_CBANK_PARAM_SIZE
	.align		4
.L_41:
        /*01f4*/ 	.byte	0x03, 0x19
        /*01f6*/ 	.short	0x0470


	//----- nvinfo : EIATTR_PARAM_CBANK
	.align		4
        /*01f8*/ 	.byte	0x04, 0x0a
        /*01fa*/ 	.short	(.L_43 - .L_42)
	.align		4
.L_42:
        /*01fc*/ 	.word	index@(.nv.constant0._ZN7cutlass13device_kernelINS_4gemm6kernel13GemmUniversalIN4cute5tupleIJiiiiEEENS1_10collective13CollectiveMmaINS1_34MainloopSm90TmaGmmaWarpSpecializedILi2ENS5_IJNS4_1CILi1EEESB_SB_EEENS1_35KernelTmaWarpSpecializedCooperativeEEENS5_IJNSA_ILi128EEESF_NSA_ILi32EEEEEENS_10tfloat32_tENS5_IJlSB_lEEESI_SJ_NS4_8TiledMMAINS4_8MMA_AtomIJNS4_4SM904GMMA30MMA_64x128x8_F32TF32TF32_SS_TNILNSN_7ScaleInE1ELSP_1EEEEEENS4_6LayoutINS5_IJNSA_ILi2EEESB_SB_EEENS5_IJSB_NSA_ILi0EEESV_EEEEENS5_IJNS4_10UnderscoreESY_SY_EEEEENS4_13SM90_TMA_LOADENS4_14ComposedLayoutINS4_7SwizzleILi3ELi4ELi3EEENS4_18smem_ptr_flag_bitsILi32EEENSS_INS5_IJNSA_ILi8EEESG_EEENS5_IJSG_SB_EEEEEEEvNS4_8identityES11_S1B_vS1C_EENS_8epilogue10collective6detail29Sm90TmaWarpSpecializedAdapterINS1F_15DefaultEpilogueISI_SJ_SJ_NS1E_6thread17LinearCombinationISI_Li1EffLNS1J_9ScaleType4KindE0ELNS_15FloatRoundStyleE2ESI_EENS1_15EpilogueDefaultEEEEEvvEEEEvNT_6ParamsE)
        /*0200*/ 	.short	0x0210
        /*0202*/ 	.short	0x0470


	//----- nvinfo : EIATTR_SW_WAR
	.align		4
.L_43:
        /*0204*/ 	.byte	0x04, 0x36
        /*0206*/ 	.short	(.L_45 - .L_44)
.L_44:
        /*0208*/ 	.word	0x00000008
.L_45:


//--------------------- .nv.callgraph             --------------------------
	.section	.nv.callgraph,"",@"SHT_CUDA_CALLGRAPH"
	.align	4
	.sectionentsize	8
	.align		4
        /*0000*/ 	.word	0x00000000
	.align		4
        /*0004*/ 	.word	0xffffffff
	.align		4
        /*0008*/ 	.word	index@(_ZN7cutlass13device_kernelINS_4gemm6kernel13GemmUniversalIN4cute5tupleIJiiiiEEENS1_10collective13CollectiveMmaINS1_34MainloopSm90TmaGmmaWarpSpecializedILi2ENS5_IJNS4_1CILi1EEESB_SB_EEENS1_35KernelTmaWarpSpecializedCooperativeEEENS5_IJNSA_ILi128EEESF_NSA_ILi32EEEEEENS_10tfloat32_tENS5_IJlSB_lEEESI_SJ_NS4_8TiledMMAINS4_8MMA_AtomIJNS4_4SM904GMMA30MMA_64x128x8_F32TF32TF32_SS_TNILNSN_7ScaleInE1ELSP_1EEEEEENS4_6LayoutINS5_IJNSA_ILi2EEESB_SB_EEENS5_IJSB_NSA_ILi0EEESV_EEEEENS5_IJNS4_10UnderscoreESY_SY_EEEEENS4_13SM90_TMA_LOADENS4_14ComposedLayoutINS4_7SwizzleILi3ELi4ELi3EEENS4_18smem_ptr_flag_bitsILi32EEENSS_INS5_IJNSA_ILi8EEESG_EEENS5_IJSG_SB_EEEEEEEvNS4_8identityES11_S1B_vS1C_EENS_8epilogue10collective6detail29Sm90TmaWarpSpecializedAdapterINS1F_15DefaultEpilogueISI_SJ_SJ_NS1E_6thread17LinearCombinationISI_Li1EffLNS1J_9ScaleType4KindE0ELNS_15FloatRoundStyleE2ESI_EENS1_15EpilogueDefaultEEEEEvvEEEEvNT_6ParamsE)
	.align		4
        /*000c*/ 	.word	index@(__assertfail)
	.align		4
        /*0010*/ 	.word	0x00000000
	.align		4
        /*0014*/ 	.word	0xfffffffe
	.align		4
        /*0018*/ 	.word	0x00000000
	.align		4
        /*001c*/ 	.word	0xfffffffd
	.align		4
        /*0020*/ 	.word	0x00000000
	.align		4
        /*0024*/ 	.word	0xfffffffc


//--------------------- .nv.constant4             --------------------------
	.section	.nv.constant4,"a",@progbits
	.align	8
	.align		8
.nv.constant4:
        /*0000*/ 	.dword	__assertfail
	.align		8
        /*0008*/ 	.dword	__unnamed_1
	.align		8
        /*0010*/ 	.dword	_ZN40_INTERNAL_b6768a8f_4_k_cu_310215fd_297584cuda3std3__45__cpo5beginE
	.align		8
        /*0018*/ 	.dword	_ZN40_INTERNAL_b6768a8f_4_k_cu_310215fd_297584cuda3std3__45__cpo3endE
	.align		8
        /*0020*/ 	.dword	_ZN40_INTERNAL_b6768a8f_4_k_cu_310215fd_297584cuda3std3__45__cpo6cbeginE
	.align		8
        /*0028*/ 	.dword	_ZN40_INTERNAL_b6768a8f_4_k_cu_310215fd_297584cuda3std3__45__cpo4cendE
	.align		8
        /*0030*/ 	.dword	_ZN40_INTERNAL_b6768a8f_4_k_cu_310215fd_297584cuda3std3__442_GLOBAL__N__b6768a8f_4_k_cu_310215fd_297586ignoreE
	.align		8
        /*0038*/ 	.dword	_ZN40_INTERNAL_b6768a8f_4_k_cu_310215fd_297584cuda3std3__419piecewise_constructE
	.align		8
        /*0040*/ 	.dword	_ZN40_INTERNAL_b6768a8f_4_k_cu_310215fd_297584cuda3std3__48in_placeE
	.align		8
        /*0048*/ 	.dword	_ZN40_INTERNAL_b6768a8f_4_k_cu_310215fd_297584cuda3std6ranges3__45__cpo4swapE
	.align		8
        /*0050*/ 	.dword	_ZN40_INTERNAL_b6768a8f_4_k_cu_310215fd_297584cuda3std6ranges3__45__cpo9iter_moveE
	.align		8
        /*0058*/ 	.dword	_ZN40_INTERNAL_b6768a8f_4_k_cu_310215fd_297584cute7productE
	.align		8
        /*0060*/ 	.dword	_ZN40_INTERNAL_b6768a8f_4_k_cu_310215fd_297584cute1_E
	.align		8
        /*0068*/ 	.dword	$str$22
	.align		8
        /*0070*/ 	.dword	$str$23


//--------------------- .text._ZN7cutlass13device_kernelINS_4gemm6kernel13GemmUniversalIN4cute5tupleIJiiiiEEENS1_10collective13CollectiveMmaINS1_34MainloopSm90TmaGmmaWarpSpecializedILi2ENS5_IJNS4_1CILi1EEESB_SB_EEENS1_35KernelTmaWarpSpecializedCooperativeEEENS5_IJNSA_ILi128EEESF_NSA_ILi32EEEEEENS_10tfloat32_tENS5_IJlSB_lEEESI_SJ_NS4_8TiledMMAINS4_8MMA_AtomIJNS4_4SM904GMMA30MMA_64x128x8_F32TF32TF32_SS_TNILNSN_7ScaleInE1ELSP_1EEEEEENS4_6LayoutINS5_IJNSA_ILi2EEESB_SB_EEENS5_IJSB_NSA_ILi0EEESV_EEEEENS5_IJNS4_10UnderscoreESY_SY_EEEEENS4_13SM90_TMA_LOADENS4_14ComposedLayoutINS4_7SwizzleILi3ELi4ELi3EEENS4_18smem_ptr_flag_bitsILi32EEENSS_INS5_IJNSA_ILi8EEESG_EEENS5_IJSG_SB_EEEEEEEvNS4_8identityES11_S1B_vS1C_EENS_8epilogue10collective6detail29Sm90TmaWarpSpecializedAdapterINS1F_15DefaultEpilogueISI_SJ_SJ_NS1E_6thread17LinearCombinationISI_Li1EffLNS1J_9ScaleType4KindE0ELNS_15FloatRoundStyleE2ESI_EENS1_15EpilogueDefaultEEEEEvvEEEEvNT_6ParamsE --------------------------
	.section	.text._ZN7cutlass13device_kernelINS_4gemm6kernel13GemmUniversalIN4cute5tupleIJiiiiEEENS1_10collective13CollectiveMmaINS1_34MainloopSm90TmaGmmaWarpSpecializedILi2ENS5_IJNS4_1CILi1EEESB_SB_EEENS1_35KernelTmaWarpSpecializedCooperativeEEENS5_IJNSA_ILi128EEESF_NSA_ILi32EEEEEENS_10tfloat32_tENS5_IJlSB_lEEESI_SJ_NS4_8TiledMMAINS4_8MMA_AtomIJNS4_4SM904GMMA30MMA_64x128x8_F32TF32TF32_SS_TNILNSN_7ScaleInE1ELSP_1EEEEEENS4_6LayoutINS5_IJNSA_ILi2EEESB_SB_EEENS5_IJSB_NSA_ILi0EEESV_EEEEENS5_IJNS4_10UnderscoreESY_SY_EEEEENS4_13SM90_TMA_LOADENS4_14ComposedLayoutINS4_7SwizzleILi3ELi4ELi3EEENS4_18smem_ptr_flag_bitsILi32EEENSS_INS5_IJNSA_ILi8EEESG_EEENS5_IJSG_SB_EEEEEEEvNS4_8identityES11_S1B_vS1C_EENS_8epilogue10collective6detail29Sm90TmaWarpSpecializedAdapterINS1F_15DefaultEpilogueISI_SJ_SJ_NS1E_6thread17LinearCombinationISI_Li1EffLNS1J_9ScaleType4KindE0ELNS_15FloatRoundStyleE2ESI_EENS1_15EpilogueDefaultEEEEEvvEEEEvNT_6ParamsE,"ax",@progbits
	.align	128
.text._ZN7cutlass13device_kernelINS_4gemm6kernel13GemmUniversalIN4cute5tupleIJiiiiEEENS1_10collective13CollectiveMmaINS1_34MainloopSm90TmaGmmaWarpSpecializedILi2ENS5_IJNS4_1CILi1EEESB_SB_EEENS1_35KernelTmaWarpSpecializedCooperativeEEENS5_IJNSA_ILi128EEESF_NSA_ILi32EEEEEENS_10tfloat32_tENS5_IJlSB_lEEESI_SJ_NS4_8TiledMMAINS4_8MMA_AtomIJNS4_4SM904GMMA30MMA_64x128x8_F32TF32TF32_SS_TNILNSN_7ScaleInE1ELSP_1EEEEEENS4_6LayoutINS5_IJNSA_ILi2EEESB_SB_EEENS5_IJSB_NSA_ILi0EEESV_EEEEENS5_IJNS4_10UnderscoreESY_SY_EEEEENS4_13SM90_TMA_LOADENS4_14ComposedLayoutINS4_7SwizzleILi3ELi4ELi3EEENS4_18smem_ptr_flag_bitsILi32EEENSS_INS5_IJNSA_ILi8EEESG_EEENS5_IJSG_SB_EEEEEEEvNS4_8identityES11_S1B_vS1C_EENS_8epilogue10collective6detail29Sm90TmaWarpSpecializedAdapterINS1F_15DefaultEpilogueISI_SJ_SJ_NS1E_6thread17LinearCombinationISI_Li1EffLNS1J_9ScaleType4KindE0ELNS_15FloatRoundStyleE2ESI_EENS1_15EpilogueDefaultEEEEEvvEEEEvNT_6ParamsE:
        .type           _ZN7cutlass13device_kernelINS_4gemm6kernel13GemmUniversalIN4cute5tupleIJiiiiEEENS1_10collective13CollectiveMmaINS1_34MainloopSm90TmaGmmaWarpSpecializedILi2ENS5_IJNS4_1CILi1EEESB_SB_EEENS1_35KernelTmaWarpSpecializedCooperativeEEENS5_IJNSA_ILi128EEESF_NSA_ILi32EEEEEENS_10tfloat32_tENS5_IJlSB_lEEESI_SJ_NS4_8TiledMMAINS4_8MMA_AtomIJNS4_4SM904GMMA30MMA_64x128x8_F32TF32TF32_SS_TNILNSN_7ScaleInE1ELSP_1EEEEEENS4_6LayoutINS5_IJNSA_ILi2EEESB_SB_EEENS5_IJSB_NSA_ILi0EEESV_EEEEENS5_IJNS4_10UnderscoreESY_SY_EEEEENS4_13SM90_TMA_LOADENS4_14ComposedLayoutINS4_7SwizzleILi3ELi4ELi3EEENS4_18smem_ptr_flag_bitsILi32EEENSS_INS5_IJNSA_ILi8EEESG_EEENS5_IJSG_SB_EEEEEEEvNS4_8identityES11_S1B_vS1C_EENS_8epilogue10collective6detail29Sm90TmaWarpSpecializedAdapterINS1F_15DefaultEpilogueISI_SJ_SJ_NS1E_6thread17LinearCombinationISI_Li1EffLNS1J_9ScaleType4KindE0ELNS_15FloatRoundStyleE2ESI_EENS1_15EpilogueDefaultEEEEEvvEEEEvNT_6ParamsE,@function
        .size           _ZN7cutlass13device_kernelINS_4gemm6kernel13GemmUniversalIN4cute5tupleIJiiiiEEENS1_10collective13CollectiveMmaINS1_34MainloopSm90TmaGmmaWarpSpecializedILi2ENS5_IJNS4_1CILi1EEESB_SB_EEENS1_35KernelTmaWarpSpecializedCooperativeEEENS5_IJNSA_ILi128EEESF_NSA_ILi32EEEEEENS_10tfloat32_tENS5_IJlSB_lEEESI_SJ_NS4_8TiledMMAINS4_8MMA_AtomIJNS4_4SM904GMMA30MMA_64x128x8_F32TF32TF32_SS_TNILNSN_7ScaleInE1ELSP_1EEEEEENS4_6LayoutINS5_IJNSA_ILi2EEESB_SB_EEENS5_IJSB_NSA_ILi0EEESV_EEEEENS5_IJNS4_10UnderscoreESY_SY_EEEEENS4_13SM90_TMA_LOADENS4_14ComposedLayoutINS4_7SwizzleILi3ELi4ELi3EEENS4_18smem_ptr_flag_bitsILi32EEENSS_INS5_IJNSA_ILi8EEESG_EEENS5_IJSG_SB_EEEEEEEvNS4_8identityES11_S1B_vS1C_EENS_8epilogue10collective6detail29Sm90TmaWarpSpecializedAdapterINS1F_15DefaultEpilogueISI_SJ_SJ_NS1E_6thread17LinearCombinationISI_Li1EffLNS1J_9ScaleType4KindE0ELNS_15FloatRoundStyleE2ESI_EENS1_15EpilogueDefaultEEEEEvvEEEEvNT_6ParamsE,(.L_x_190 - _ZN7cutlass13device_kernelINS_4gemm6kernel13GemmUniversalIN4cute5tupleIJiiiiEEENS1_10collective13CollectiveMmaINS1_34MainloopSm90TmaGmmaWarpSpecializedILi2ENS5_IJNS4_1CILi1EEESB_SB_EEENS1_35KernelTmaWarpSpecializedCooperativeEEENS5_IJNSA_ILi128EEESF_NSA_ILi32EEEEEENS_10tfloat32_tENS5_IJlSB_lEEESI_SJ_NS4_8TiledMMAINS4_8MMA_AtomIJNS4_4SM904GMMA30MMA_64x128x8_F32TF32TF32_SS_TNILNSN_7ScaleInE1ELSP_1EEEEEENS4_6LayoutINS5_IJNSA_ILi2EEESB_SB_EEENS5_IJSB_NSA_ILi0EEESV_EEEEENS5_IJNS4_10UnderscoreESY_SY_EEEEENS4_13SM90_TMA_LOADENS4_14ComposedLayoutINS4_7SwizzleILi3ELi4ELi3EEENS4_18smem_ptr_flag_bitsILi32EEENSS_INS5_IJNSA_ILi8EEESG_EEENS5_IJSG_SB_EEEEEEEvNS4_8identityES11_S1B_vS1C_EENS_8epilogue10collective6detail29Sm90TmaWarpSpecializedAdapterINS1F_15DefaultEpilogueISI_SJ_SJ_NS1E_6thread17LinearCombinationISI_Li1EffLNS1J_9ScaleType4KindE0ELNS_15FloatRoundStyleE2ESI_EENS1_15EpilogueDefaultEEEEEvvEEEEvNT_6ParamsE)
        .other          _ZN7cutlass13device_kernelINS_4gemm6kernel13GemmUniversalIN4cute5tupleIJiiiiEEENS1_10collective13CollectiveMmaINS1_34MainloopSm90TmaGmmaWarpSpecializedILi2ENS5_IJNS4_1CILi1EEESB_SB_EEENS1_35KernelTmaWarpSpecializedCooperativeEEENS5_IJNSA_ILi128EEESF_NSA_ILi32EEEEEENS_10tfloat32_tENS5_IJlSB_lEEESI_SJ_NS4_8TiledMMAINS4_8MMA_AtomIJNS4_4SM904GMMA30MMA_64x128x8_F32TF32TF32_SS_TNILNSN_7ScaleInE1ELSP_1EEEEEENS4_6LayoutINS5_IJNSA_ILi2EEESB_SB_EEENS5_IJSB_NSA_ILi0EEESV_EEEEENS5_IJNS4_10UnderscoreESY_SY_EEEEENS4_13SM90_TMA_LOADENS4_14ComposedLayoutINS4_7SwizzleILi3ELi4ELi3EEENS4_18smem_ptr_flag_bitsILi32EEENSS_INS5_IJNSA_ILi8EEESG_EEENS5_IJSG_SB_EEEEEEEvNS4_8identityES11_S1B_vS1C_EENS_8epilogue10collective6detail29Sm90TmaWarpSpecializedAdapterINS1F_15DefaultEpilogueISI_SJ_SJ_NS1E_6thread17LinearCombinationISI_Li1EffLNS1J_9ScaleType4KindE0ELNS_15FloatRoundStyleE2ESI_EENS1_15EpilogueDefaultEEEEEvvEEEEvNT_6ParamsE,@"STO_CUDA_ENTRY STV_DEFAULT"
_ZN7cutlass13device_kernelINS_4gemm6kernel13GemmUniversalIN4cute5tupleIJiiiiEEENS1_10collective13CollectiveMmaINS1_34MainloopSm90TmaGmmaWarpSpecializedILi2ENS5_IJNS4_1CILi1EEESB_SB_EEENS1_35KernelTmaWarpSpecializedCooperativeEEENS5_IJNSA_ILi128EEESF_NSA_ILi32EEEEEENS_10tfloat32_tENS5_IJlSB_lEEESI_SJ_NS4_8TiledMMAINS4_8MMA_AtomIJNS4_4SM904GMMA30MMA_64x128x8_F32TF32TF32_SS_TNILNSN_7ScaleInE1ELSP_1EEEEEENS4_6LayoutINS5_IJNSA_ILi2EEESB_SB_EEENS5_IJSB_NSA_ILi0EEESV_EEEEENS5_IJNS4_10UnderscoreESY_SY_EEEEENS4_13SM90_TMA_LOADENS4_14ComposedLayoutINS4_7SwizzleILi3ELi4ELi3EEENS4_18smem_ptr_flag_bitsILi32EEENSS_INS5_IJNSA_ILi8EEESG_EEENS5_IJSG_SB_EEEEEEEvNS4_8identityES11_S1B_vS1C_EENS_8epilogue10collective6detail29Sm90TmaWarpSpecializedAdapterINS1F_15DefaultEpilogueISI_SJ_SJ_NS1E_6thread17LinearCombinationISI_Li1EffLNS1J_9ScaleType4KindE0ELNS_15FloatRoundStyleE2ESI_EENS1_15EpilogueDefaultEEEEEvvEEEEvNT_6ParamsE:
[----:B------:R-:W0:Y:S01]  /*0000*/  LDC R1, c[0x0][0x28] ;  /* 0x00000a00ff017b82 */ /* 0x000e220000000800 */
[----:B------:R-:W1:Y:S01]  /*0010*/  S2R R4, SR_TID.X ;  /* 0x0000000000047919 */ /* 0x000e620000002100 */
[----:B------:R-:W-:Y:S01]  /*0020*/  ELECT P0, URZ, PT ;  /* 0x00000000003f782f */ /* 0x000fe20003800000 */
[----:B------:R-:W-:Y:S01]  /*0030*/  BSSY B0, `(.L_x_0) ;  /* 0x000000f000007945 */ /* 0x000fe20003800000 */
[--C-:B-1----:R-:W-:Y:S02]  /*0040*/  SHF.R.U32.HI R0, RZ, 0x5, R4.reuse ;  /* 0x00000005ff007819 */ /* 0x102fe40000011604 */
[----:B------:R-:W-:-:S03]  /*0050*/  SHF.R.U32.HI R14, RZ, 0x7, R4 ;  /* 0x00000007ff0e7819 */ /* 0x000fc60000011604 */
[----:B------:R-:W1:Y:S04]  /*0060*/  SHFL.IDX PT, R5, R0, RZ, 0x1f ;  /* 0x00001fff00057589 */ /* 0x000e6800000e0000 */
[----:B------:R2:W3:Y:S01]  /*0070*/  SHFL.IDX PT, R10, R14, RZ, 0x1f ;  /* 0x00001fff0e0a7589 */ /* 0x0004e200000e0000 */
[----:B-1----:R-:W-:-:S13]  /*0080*/  ISETP.NE.OR P0, PT, R5, RZ, !P0 ;  /* 0x000000ff0500720c */ /* 0x002fda0004705670 */
[----:B0-23--:R-:W-:Y:S05]  /*0090*/  @P0 BRA `(.L_x_1) ;  /* 0x0000000000200947 */ /* 0x00dfea0003800000 */
[----:B------:R-:W-:Y:S02]  /*00a0*/  ULDC.64 UR4, c[0x0][0x198] ;  /* 0x0000660000047ab9 */ /* 0x000fe40000000a00 */
[----:B------:R-:W-:Y:S02]  /*00b0*/  UIADD3 UR6, UP0, UR4, 0xf0, URZ ;  /* 0x000000f004067890 */ /* 0x000fe4000ff1e03f */
[----:B------:R-:W-:Y:S02]  /*00c0*/  UIADD3 UR4, UP1, UR4, 0x1f0, URZ ;  /* 0x000001f004047890 */ /* 0x000fe4000ff3e03f */
[----:B------:R-:W-:Y:S02]  /*00d0*/  UIADD3.X UR7, URZ, UR5, URZ, UP0, !UPT ;  /* 0x000000053f077290 */ /* 0x000fe400087fe43f */
[----:B------:R-:W-:-:S07]  /*00e0*/  UIADD3.X UR5, URZ, UR5, URZ, UP1, !UPT ;  /* 0x000000053f057290 */ /* 0x000fce0008ffe43f */
[----:B------:R0:W-:Y:S02]  /*00f0*/  UTMACCTL.PF [UR6] ;  /* 0x00000000060079b9 */ /* 0x0001e40008040000 */
[----:B------:R0:W-:Y:S02]  /*0100*/  UTMACCTL.PF [UR4] ;  /* 0x00000000040079b9 */ /* 0x0001e40008040000 */
[----:B0-----:R-:W-:Y:S01]  /*0110*/  NOP ;  /* 0x0000000000007918 */ /* 0x001fe20000000000 */
.L_x_1:
[----:B------:R-:W-:Y:S05]  /*0120*/  BSYNC B0 ;  /* 0x0000000000007941 */ /* 0x000fea0003800000 */
.L_x_0:
[----:B------:R-:W0:Y:S02]  /*0130*/  SHFL.IDX PT, R2, R0, RZ, 0x1f ;  /* 0x00001fff00027589 */ /* 0x000e2400000e0000 */
[----:B0-----:R-:W-:-:S13]  /*0140*/  ISETP.NE.AND P0, PT, R2, RZ, PT ;  /* 0x000000ff0200720c */ /* 0x001fda0003f05270 */
[----:B------:R-:W-:Y:S05]  /*0150*/  @P0 BRA `(.L_x_2) ;  /* 0x0000000000480947 */ /* 0x000fea0003800000 */
[----:B------:R-:W0:Y:S01]  /*0160*/  S2UR UR8, SR_CgaCtaId ;  /* 0x00000000000879c3 */ /* 0x000e220000008800 */
[----:B------:R-:W-:Y:S01]  /*0170*/  UMOV UR4, 0x400 ;  /* 0x0000040000047882 */ /* 0x000fe20000000000 */
[----:B------:R-:W-:Y:S01]  /*0180*/  UMOV UR5, 0x1 ;  /* 0x0000000100057882 */ /* 0x000fe20000000000 */
[----:B------:R-:W-:Y:S01]  /*0190*/  UMOV UR6, 0x100 ;  /* 0x0000010000067882 */ /* 0x000fe20000000000 */
[----:B------:R-:W-:Y:S01]  /*01a0*/  ELECT P0, URZ, PT ;  /* 0x00000000003f782f */ /* 0x000fe20003800000 */
[----:B------:R-:W-:-:S04]  /*01b0*/  UIADD3 UR6, -UR6, 0x100000, URZ ;  /* 0x0010000006067890 */ /* 0x000fc8000fffe13f */
[----:B------:R-:W-:Y:S02]  /*01c0*/  USHF.L.U32 UR7, UR6, 0xb, URZ ;  /* 0x0000000b06077899 */ /* 0x000fe4000800063f */
[----:B------:R-:W-:Y:S02]  /*01d0*/  USHF.L.U32 UR6, UR6, 0x1, URZ ;  /* 0x0000000106067899 */ /* 0x000fe4000800063f */
[----:B0-----:R-:W-:Y:S02]  /*01e0*/  ULEA UR8, UR8, UR4, 0x18 ;  /* 0x0000000408087291 */ /* 0x001fe4000f8ec03f */
[----:B------:R-:W-:-:S04]  /*01f0*/  UIADD3 UR4, -UR5, 0x100000, URZ ;  /* 0x0010000005047890 */ /* 0x000fc8000fffe13f */
[----:B------:R-:W-:Y:S02]  /*0200*/  USHF.L.U32 UR5, UR4, 0xb, URZ ;  /* 0x0000000b04057899 */ /* 0x000fe4000800063f */
[----:B------:R-:W-:Y:S01]  /*0210*/  USHF.L.U32 UR4, UR4, 0x1, URZ ;  /* 0x0000000104047899 */ /* 0x000fe2000800063f */
[----:B------:R-:W0:Y:S11]  /*0220*/  FENCE.VIEW.ASYNC.S ;  /* 0x00000000000073c6 */ /* 0x000e360000000000 */
[----:B0-----:R0:W1:Y:S01]  /*0230*/  SYNCS.EXCH.64 URZ, [UR8], UR4 ;  /* 0x00000004083f75b2 */ /* 0x0010620008000100 */
[----:B------:R0:W2:Y:S01]  /*0240*/  SYNCS.EXCH.64 URZ, [UR8+0x10], UR6 ;  /* 0x00001006083f75b2 */ /* 0x0000a20008000100 */
[----:B------:R0:W3:Y:S01]  /*0250*/  SYNCS.EXCH.64 URZ, [UR8+0x8], UR4 ;  /* 0x00000804083f75b2 */ /* 0x0000e20008000100 */
[----:B------:R0:W4:Y:S01]  /*0260*/  SYNCS.EXCH.64 URZ, [UR8+0x18], UR6 ;  /* 0x00001806083f75b2 */ /* 0x0001220008000100 */
[----:B------:R-:W-:Y:S01]  /*0270*/  NOP ;  /* 0x0000000000007918 */ /* 0x000fe20000000000 */
.L_x_2:
[----:B------:R-:W5:Y:S01]  /*0280*/  SHFL.IDX PT, R0, R0, RZ, 0x1f ;  /* 0x00001fff00007589 */ /* 0x000f6200000e0000 */
[----:B------:R-:W-:Y:S01]  /*0290*/  ELECT P0, URZ, PT ;  /* 0x00000000003f782f */ /* 0x000fe20003800000 */
[----:B------:R-:W1:Y:S01]  /*02a0*/  LDC R2, c[0x0][0x65c] ;  /* 0x00019700ff027b82 */ /* 0x000e620000000800 */
[----:B0-----:R-:W-:Y:S01]  /*02b0*/  UMOV UR4, 0x20 ;  /* 0x0000002000047882 */ /* 0x001fe20000000000 */
[----:B------:R-:W0:Y:S01]  /*02c0*/  S2R R3, SR_CTAID.Y ;  /* 0x0000000000037919 */ /* 0x000e220000002600 */
[----:B------:R-:W-:Y:S01]  /*02d0*/  NOP ;  /* 0x0000000000007918 */ /* 0x000fe20000000000 */
[----:B------:R-:W-:Y:S01]  /*02e0*/  ISETP.NE.AND P2, PT, R10, RZ, PT ;  /* 0x000000ff0a00720c */ /* 0x000fe20003f45270 */
[----:B------:R-:W-:Y:S01]  /*02f0*/  NOP ;  /* 0x0000000000007918 */ /* 0x000fe20000000000 */
[----:B------:R-:W2:Y:S01]  /*0300*/  S2R R6, SR_CTAID.X ;  /* 0x0000000000067919 */ /* 0x000ea20000002500 */
[----:B------:R-:W-:Y:S01]  /*0310*/  IMAD.MOV.U32 R7, RZ, RZ, RZ ;  /* 0x000000ffff077224 */ /* 0x000fe200078e00ff */
[----:B-----5:R-:W-:-:S02]  /*0320*/  ISETP.NE.OR P0, PT, R0, RZ, !P0 ;  /* 0x000000ff0000720c */ /* 0x020fc40004705670 */
[----:B-1----:R-:W-:-:S04]  /*0330*/  ISETP.NE.AND P3, PT, R2, 0x1, PT ;  /* 0x000000010200780c */ /* 0x002fc80003f65270 */
[----:B------:R-:W-:Y:S02]  /*0340*/  P2R R0, PR, RZ, 0x8 ;  /* 0x00000008ff007803 */ /* 0x000fe40000000000 */
[----:B------:R-:W-:-:S04]  /*0350*/  SHF.R.S32.HI R0, RZ, 0x1f, R5 ;  /* 0x0000001fff007819 */ /* 0x000fc80000011405 */
[----:B------:R-:W-:Y:S01]  /*0360*/  LEA.HI R0, R0, R5, RZ, 0x2 ;  /* 0x0000000500007211 */ /* 0x000fe200078f10ff */
[----:B------:R-:W-:Y:S01]  /*0370*/  VOTEU.ALL UP0, P0 ;  /* 0x00000000003f7886 */ /* 0x000fe20000000000 */
[----:B------:R-:W-:Y:S01]  /*0380*/  VOTEU.ALL UP1, P0 ;  /* 0x00000000003f7886 */ /* 0x000fe20000020000 */
[----:B------:R-:W2:Y:S01]  /*0390*/  @P3 LDC R17, c[0x0][0x10] ;  /* 0x00000400ff113b82 */ /* 0x000ea20000000800 */
[----:B------:R-:W-:Y:S01]  /*03a0*/  LOP3.LUT R0, R0, 0xfffffffc, RZ, 0xc0, !PT ;  /* 0xfffffffc00007812 */ /* 0x000fe200078ec0ff */
[----:B0-----:R-:W-:Y:S01]  /*03b0*/  @P3 IMAD.MOV.U32 R8, RZ, RZ, R3 ;  /* 0x000000ffff083224 */ /* 0x001fe200078e0003 */
[----:B------:R-:W-:Y:S01]  /*03c0*/  @!UP0 UMOV UR6, 0x400 ;  /* 0x0000040000068882 */ /* 0x000fe20000000000 */
[----:B------:R-:W-:-:S04]  /*03d0*/  @!UP0 UIADD3 UR4, -UR4, 0x100000, URZ ;  /* 0x0010000004048890 */ /* 0x000fc8000fffe13f */
[----:B------:R-:W-:Y:S02]  /*03e0*/  @!UP0 USHF.L.U32 UR5, UR4, 0xb, URZ ;  /* 0x0000000b04058899 */ /* 0x000fe4000800063f */
[----:B------:R-:W-:Y:S01]  /*03f0*/  @!UP0 USHF.L.U32 UR4, UR4, 0x1, URZ ;  /* 0x0000000104048899 */ /* 0x000fe2000800063f */
[----:B------:R-:W-:Y:S02]  /*0400*/  @P3 IMAD.MOV.U32 R9, RZ, RZ, RZ ;  /* 0x000000ffff093224 */ /* 0x000fe400078e00ff */
[----:B------:R-:W-:Y:S01]  /*0410*/  IMAD.IADD R0, R5, 0x1, -R0 ;  /* 0x0000000105007824 */ /* 0x000fe200078e0a00 */
[----:B------:R-:W0:Y:S01]  /*0420*/  @!UP0 S2UR UR7, SR_CgaCtaId ;  /* 0x00000000000789c3 */ /* 0x000e220000008800 */
[----:B------:R-:W-:-:S03]  /*0430*/  @P3 IMAD.MOV.U32 R5, RZ, RZ, RZ ;  /* 0x000000ffff053224 */ /* 0x000fc600078e00ff */
[----:B------:R-:W-:-:S04]  /*0440*/  ISETP.NE.AND P1, PT, R0, 0x3, PT ;  /* 0x000000030000780c */ /* 0x000fc80003f25270 */
[----:B------:R-:W1:Y:S01]  /*0450*/  @!P3 LDC R11, c[0x0][0xc] ;  /* 0x00000300ff0bbb82 */ /* 0x000e620000000800 */
[----:B--2---:R-:W-:-:S04]  /*0460*/  @P3 IMAD.WIDE.U32 R16, R6, R17, R8 ;  /* 0x0000001106103225 */ /* 0x004fc800078e0008 */
[----:B------:R-:W-:Y:S01]  /*0470*/  @P3 IMAD.IADD R17, R17, 0x1, R5 ;  /* 0x0000000111113824 */ /* 0x000fe200078e0205 */
[----:B------:R-:W-:Y:S01]  /*0480*/  LOP3.LUT R5, R4, 0x7f, RZ, 0xc0, !PT ;  /* 0x0000007f04057812 */ /* 0x000fe200078ec0ff */
[----:B0-----:R-:W-:Y:S01]  /*0490*/  @!UP0 ULEA UR8, UR7, UR6, 0x18 ;  /* 0x0000000607088291 */ /* 0x001fe2000f8ec03f */
[----:B------:R-:W-:Y:S02]  /*04a0*/  VOTEU.ALL UP0, P0 ;  /* 0x00000000003f7886 */ /* 0x000fe40000000000 */
[----:B------:R-:W-:Y:S01]  /*04b0*/  ULDC UR6, c[0x0][0xc] ;  /* 0x0000030000067ab9 */ /* 0x000fe20000000800 */
[----:B------:R-:W-:Y:S01]  /*04c0*/  ISETP.EQ.OR P0, PT, R0, RZ, !P1 ;  /* 0x000000ff0000720c */ /* 0x000fe20004f02670 */
[----:B------:R-:W-:-:S03]  /*04d0*/  ULDC UR7, c[0x0][0x10] ;  /* 0x0000040000077ab9 */ /* 0x000fc60000000800 */
[C---:B------:R-:W-:Y:S01]  /*04e0*/  ISETP.EQ.AND P0, PT, R10.reuse, RZ, P0 ;  /* 0x000000ff0a00720c */ /* 0x040fe20000702270 */
[----:B------:R-:W-:Y:S02]  /*04f0*/  VIADD R10, R10, 0xffffffff ;  /* 0xffffffff0a0a7836 */ /* 0x000fe40000000000 */
[----:B-1----:R-:W-:Y:S01]  /*0500*/  @!P3 IMAD.WIDE.U32 R8, R11, R3, R6 ;  /* 0x000000030b08b225 */ /* 0x002fe200078e0006 */
[----:B------:R-:W0:Y:S02]  /*0510*/  FENCE.VIEW.ASYNC.S ;  /* 0x00000000000073c6 */ /* 0x000e240000000000 */
[----:B0-----:R-:W3:Y:S01]  /*0520*/  @!UP0 SYNCS.EXCH.64 URZ, [UR8+0x30], UR4 ;  /* 0x00003004083f85b2 */ /* 0x001ee20008000100 */
[----:B------:R-:W-:Y:S02]  /*0530*/  SEL R18, RZ, 0x1, !P0 ;  /* 0x00000001ff127807 */ /* 0x000fe40004000000 */
[----:B------:R-:W-:Y:S01]  /*0540*/  ISETP.GE.U32.AND P1, PT, R10, 0x2, PT ;  /* 0x000000020a00780c */ /* 0x000fe20003f26070 */
[----:B------:R-:W-:-:S02]  /*0550*/  @!P3 IMAD.MOV.U32 R16, RZ, RZ, R8 ;  /* 0x000000ffff10b224 */ /* 0x000fc400078e0008 */
[----:B------:R-:W-:Y:S01]  /*0560*/  @!P3 IMAD.MOV.U32 R17, RZ, RZ, R9 ;  /* 0x000000ffff11b224 */ /* 0x000fe200078e0009 */
[----:B------:R-:W-:Y:S01]  /*0570*/  SEL R18, R18, 0x2, P1 ;  /* 0x0000000212127807 */ /* 0x000fe20000800000 */
[----:B------:R0:W3:Y:S01]  /*0580*/  @!UP1 SYNCS.EXCH.64 URZ, [UR8+0x38], UR4 ;  /* 0x00003804083f95b2 */ /* 0x0000e20008000100 */
[----:B------:R-:W-:Y:S01]  /*0590*/  NOP ;  /* 0x0000000000007918 */ /* 0x000fe20000000000 */
[----:B0-----:R-:W-:-:S03]  /*05a0*/  UIMAD.WIDE.U32 UR4, UR6, UR7, URZ ;  /* 0x00000007060472a5 */ /* 0x001fc6000f8e003f */
[----:B------:R-:W-:Y:S02]  /*05b0*/  ULDC UR6, c[0x0][0x14] ;  /* 0x0000050000067ab9 */ /* 0x000fe40000000800 */
[----:B------:R-:W-:Y:S02]  /*05c0*/  UIMAD.WIDE.U32 UR36, UR4, UR6, URZ ;  /* 0x00000006042472a5 */ /* 0x000fe4000f8e003f */
[----:B------:R-:W-:-:S04]  /*05d0*/  UIMAD UR42, UR5, UR6, URZ ;  /* 0x00000006052a72a4 */ /* 0x000fc8000f8e023f */
[----:B------:R-:W-:Y:S01]  /*05e0*/  UIADD3 UR42, UR37, UR42, URZ ;  /* 0x0000002a252a7290 */ /* 0x000fe2000fffe03f */
[----:B---34-:R-:W-:Y:S06]  /*05f0*/  BAR.SYNC.DEFER_BLOCKING 0x0 ;  /* 0x0000000000007b1d */ /* 0x018fec0000010000 */
[----:B------:R-:W-:Y:S05]  /*0600*/  @!P2 BRA `(.L_x_3) ;  /* 0x0000005c0098a947 */ /* 0x000fea0003800000 */
[----:B------:R-:W-:-:S13]  /*0610*/  ISETP.GT.U32.AND P0, PT, R10, 0x1, PT ;  /* 0x000000010a00780c */ /* 0x000fda0003f04070 */
[----:B------:R-:W-:Y:S05]  /*0620*/  @P0 EXIT ;  /* 0x000000000000094d */ /* 0x000fea0003800000 */
[----:B------:R-:W-:Y:S01]  /*0630*/  ULDC.64 UR4, c[0x0][0x650] ;  /* 0x0001940000047ab9 */ /* 0x000fe20000000a00 */
[----:B------:R-:W-:Y:S01]  /*0640*/  PRMT R0, RZ, 0x7610, R0 ;  /* 0x00007610ff007816 */ /* 0x000fe20000000000 */
[----:B------:R-:W-:Y:S01]  /*0650*/  IMAD.MOV.U32 R101, RZ, RZ, -0x1 ;  /* 0xffffffffff657424 */ /* 0x000fe200078e00ff */
[----:B------:R-:W-:Y:S01]  /*0660*/  ISETP.GE.U32.AND P0, PT, R16, UR4, PT ;  /* 0x0000000410007c0c */ /* 0x000fe2000bf06070 */
[----:B------:R-:W-:Y:S02]  /*0670*/  IMAD.MOV.U32 R100, RZ, RZ, -0x1 ;  /* 0xffffffffff647424 */ /* 0x000fe400078e00ff */
[----:B------:R-:W-:Y:S01]  /*0680*/  IMAD.MOV.U32 R99, RZ, RZ, -0x1 ;  /* 0xffffffffff637424 */ /* 0x000fe200078e00ff */
[----:B------:R-:W-:-:S13]  /*0690*/  ISETP.GE.U32.AND.EX P0, PT, R17, UR5, PT, P0 ;  /* 0x0000000511007c0c */ /* 0x000fda000bf06100 */
[----:B------:R-:W-:Y:S05]  /*06a0*/  @P0 BRA `(.L_x_4) ;  /* 0x0000000400540947 */ /* 0x000fea0003800000 */
[----:B------:R-:W0:Y:S01]  /*06b0*/  LDC.64 R20, c[0x0][0x628] ;  /* 0x00018a00ff147b82 */ /* 0x000e220000000a00 */
[----:B------:R-:W-:Y:S02]  /*06c0*/  IMAD.MOV.U32 R8, RZ, RZ, R16 ;  /* 0x000000ffff087224 */ /* 0x000fe400078e0010 */
[----:B------:R-:W-:-:S05]  /*06d0*/  IMAD.MOV.U32 R9, RZ, RZ, R17 ;  /* 0x000000ffff097224 */ /* 0x000fca00078e0011 */
[----:B------:R-:W1:Y:S08]  /*06e0*/  LDC R0, c[0x0][0x630] ;  /* 0x00018c00ff007b82 */ /* 0x000e700000000800 */
[----:B------:R-:W2:Y:S01]  /*06f0*/  LDC.64 R22, c[0x0][0x620] ;  /* 0x00018800ff167b82 */ /* 0x000ea20000000a00 */
[----:B0-----:R-:W-:-:S04]  /*0700*/  ISETP.NE.U32.AND P0, PT, R20, RZ, PT ;  /* 0x000000ff1400720c */ /* 0x001fc80003f05070 */
[----:B------:R-:W-:-:S13]  /*0710*/  ISETP.NE.AND.EX P0, PT, R21, RZ, PT, P0 ;  /* 0x000000ff1500720c */ /* 0x000fda0003f05300 */
[----:B-12---:R-:W-:Y:S05]  /*0720*/  @!P0 BRA `(.L_x_5) ;  /* 0x0000000000288947 */ /* 0x006fea0003800000 */
[----:B------:R-:W0:Y:S02]  /*0730*/  LDC R13, c[0x0][0x634] ;  /* 0x00018d00ff0d7b82 */ /* 0x000e240000000800 */
[----:B0-----:R-:W-:-:S05]  /*0740*/  IADD3 R13, P0, R16, R13, RZ ;  /* 0x0000000d100d7210 */ /* 0x001fca0007f1e0ff */
[----:B------:R-:W-:-:S04]  /*0750*/  IMAD.X R15, RZ, RZ, R17, P0 ;  /* 0x000000ffff0f7224 */ /* 0x000fc800000e0611 */
[----:B------:R-:W-:-:S04]  /*0760*/  IMAD.WIDE.U32 R8, R15, R20, RZ ;  /* 0x000000140f087225 */ /* 0x000fc800078e00ff */
[----:B------:R-:W-:-:S04]  /*0770*/  IMAD.WIDE.U32 R10, P0, R13, R21, R8 ;  /* 0x000000150d0a7225 */ /* 0x000fc80007800008 */
[----:B------:R-:W-:-:S04]  /*0780*/  IMAD.WIDE.U32 R8, R13, R20, RZ ;  /* 0x000000140d087225 */ /* 0x000fc800078e00ff */
[----:B------:R-:W-:Y:S01]  /*0790*/  IMAD.X R13, RZ, RZ, RZ, P0 ;  /* 0x000000ffff0d7224 */ /* 0x000fe200000e06ff */
[----:B------:R-:W-:Y:S01]  /*07a0*/  IADD3 RZ, P0, R9, R10, RZ ;  /* 0x0000000a09ff7210 */ /* 0x000fe20007f1e0ff */
[----:B------:R-:W-:-:S04]  /*07b0*/  IMAD.MOV.U32 R12, RZ, RZ, R11 ;  /* 0x000000ffff0c7224 */ /* 0x000fc800078e000b */
[----:B------:R-:W-:-:S08]  /*07c0*/  IMAD.WIDE.U32.X R8, R15, R21, R12, P0 ;  /* 0x000000150f087225 */ /* 0x000fd000000e040c */
.L_x_5:
[-CC-:B------:R-:W-:Y:S01]  /*07d0*/  SHF.R.U64 R99, R8, R0.reuse, R9.reuse ;  /* 0x0000000008637219 */ /* 0x180fe20000001209 */
[----:B------:R-:W0:Y:S01]  /*07e0*/  LDC R12, c[0x0][0x618] ;  /* 0x00018600ff0c7b82 */ /* 0x000e220000000800 */
[----:B------:R-:W-:Y:S01]  /*07f0*/  SHF.R.U32.HI R7, RZ, R0, R9 ;  /* 0x00000000ff077219 */ /* 0x000fe20000011609 */
[----:B------:R-:W-:Y:S01]  /*0800*/  ULDC UR4, c[0x0][0x150] ;  /* 0x0000540000047ab9 */ /* 0x000fe20000000800 */
[----:B------:R-:W-:Y:S02]  /*0810*/  IADD3 R11, P0, RZ, -R99, RZ ;  /* 0x80000063ff0b7210 */ /* 0x000fe40007f1e0ff */
[----:B------:R-:W-:-:S03]  /*0820*/  I2FP.F32.U32 R0, R6 ;  /* 0x0000000600007245 */ /* 0x000fc60000201000 */
[----:B------:R-:W1:Y:S01]  /*0830*/  LDC.64 R30, c[0x0][0x640] ;  /* 0x00019000ff1e7b82 */ /* 0x000e620000000a00 */
[----:B------:R-:W-:Y:S02]  /*0840*/  IMAD.X R13, RZ, RZ, ~R7, P0 ;  /* 0x000000ffff0d7224 */ /* 0x000fe400000e0e07 */
[----:B------:R-:W-:Y:S01]  /*0850*/  FMUL R0, R0, UR4 ;  /* 0x0000000400007c20 */ /* 0x000fe20008400000 */
[----:B------:R-:W-:Y:S01]  /*0860*/  IMAD.WIDE.U32 R8, R11, R22, R16 ;  /* 0x000000160b087225 */ /* 0x000fe200078e0010 */
[----:B------:R-:W-:-:S03]  /*0870*/  ULDC UR4, c[0x0][0x154] ;  /* 0x0000550000047ab9 */ /* 0x000fc60000000800 */
[----:B------:R-:W-:Y:S01]  /*0880*/  IMAD R10, R13, R22, RZ ;  /* 0x000000160d0a7224 */ /* 0x000fe200078e02ff */
[----:B------:R-:W2:Y:S01]  /*0890*/  LDC R7, c[0x0][0x144] ;  /* 0x00005100ff077b82 */ /* 0x000ea20000000800 */
[----:B------:R-:W3:Y:S02]  /*08a0*/  F2I.U32.TRUNC.NTZ R0, R0 ;  /* 0x0000000000007305 */ /* 0x000ee4000020f000 */
[----:B------:R-:W-:-:S04]  /*08b0*/  IMAD R11, R11, R23, R10 ;  /* 0x000000170b0b7224 */ /* 0x000fc800078e020a */
[----:B------:R-:W-:Y:S01]  /*08c0*/  IMAD.IADD R9, R9, 0x1, R11 ;  /* 0x0000000109097824 */ /* 0x000fe200078e020b */
[----:B------:R-:W4:Y:S01]  /*08d0*/  LDC R24, c[0x0][0x608] ;  /* 0x00018200ff187b82 */ /* 0x000f220000000800 */
[----:B------:R-:W-:-:S03]  /*08e0*/  IMAD.MOV.U32 R11, RZ, RZ, -0x1 ;  /* 0xffffffffff0b7424 */ /* 0x000fc600078e00ff */
[-CC-:B0-----:R-:W-:Y:S02]  /*08f0*/  SHF.R.U64 R22, R8, R12.reuse, R9.reuse ;  /* 0x0000000c08167219 */ /* 0x181fe40000001209 */
[----:B------:R-:W-:Y:S02]  /*0900*/  I2FP.F32.U32 R8, R3 ;  /* 0x0000000300087245 */ /* 0x000fe40000201000 */
[----:B------:R-:W0:Y:S01]  /*0910*/  LDC R28, c[0x0][0x658] ;  /* 0x00019600ff1c7b82 */ /* 0x000e220000000800 */
[----:B-1----:R-:W-:Y:S01]  /*0920*/  ISETP.NE.U32.AND P0, PT, R30, RZ, PT ;  /* 0x000000ff1e00720c */ /* 0x002fe20003f05070 */
[----:B---3--:R-:W-:Y:S02]  /*0930*/  IMAD.MOV R10, RZ, RZ, -R0 ;  /* 0x000000ffff0a7224 */ /* 0x008fe400078e0a00 */
[----:B------:R-:W-:Y:S01]  /*0940*/  FMUL R8, R8, UR4 ;  /* 0x0000000408087c20 */ /* 0x000fe20008400000 */
[----:B------:R-:W-:Y:S02]  /*0950*/  SHF.R.U32.HI R9, RZ, R12, R9 ;  /* 0x0000000cff097219 */ /* 0x000fe40000011609 */
[----:B------:R-:W-:Y:S01]  /*0960*/  ISETP.NE.AND.EX P0, PT, R31, RZ, PT, P0 ;  /* 0x000000ff1f00720c */ /* 0x000fe20003f05300 */
[----:B------:R1:W3:Y:S01]  /*0970*/  F2I.U32.TRUNC.NTZ R15, R8 ;  /* 0x00000008000f7305 */ /* 0x0002e2000020f000 */
[----:B------:R-:W1:Y:S01]  /*0980*/  LDC R20, c[0x0][0x148] ;  /* 0x00005200ff147b82 */ /* 0x000e620000000800 */
[----:B--2---:R-:W-:-:S07]  /*0990*/  IMAD R0, R7, R10, R6 ;  /* 0x0000000a07007224 */ /* 0x004fce00078e0206 */
[----:B------:R-:W2:Y:S01]  /*09a0*/  LDC R26, c[0x0][0x600] ;  /* 0x00018000ff1a7b82 */ /* 0x000ea20000000800 */
[-CC-:B----4-:R-:W-:Y:S02]  /*09b0*/  SHF.R.U64 R32, R22, R24.reuse, R9.reuse ;  /* 0x0000001816207219 */ /* 0x190fe40000001209 */
[----:B------:R-:W-:Y:S01]  /*09c0*/  SHF.R.U32.HI R7, RZ, R24, R9 ;  /* 0x00000018ff077219 */ /* 0x000fe20000011609 */
[----:B------:R-:W-:-:S04]  /*09d0*/  IMAD.MOV.U32 R9, RZ, RZ, 0x1 ;  /* 0x00000001ff097424 */ /* 0x000fc800078e00ff */
[----:B------:R-:W4:Y:S01]  /*09e0*/  LDC R21, c[0x0][0x648] ;  /* 0x00019200ff157b82 */ /* 0x000f220000000800 */
[-C--:B0-----:R-:W-:Y:S02]  /*09f0*/  SHF.L.U32 R6, R11, R28.reuse, RZ ;  /* 0x0000001c0b067219 */ /* 0x081fe400000006ff */
[--C-:B------:R-:W-:Y:S02]  /*0a00*/  SHF.R.U64 R24, R32, R28, R7.reuse ;  /* 0x0000001c20187219 */ /* 0x100fe40000001207 */
[----:B------:R-:W-:Y:S02]  /*0a10*/  LOP3.LUT R13, RZ, R6, RZ, 0x33, !PT ;  /* 0x00000006ff0d7212 */ /* 0x000fe400078e33ff */
[-C--:B------:R-:W-:Y:S01]  /*0a20*/  SHF.R.U32.HI R7, RZ, R28.reuse, R7 ;  /* 0x0000001cff077219 */ /* 0x080fe20000011607 */
[----:B------:R-:W0:Y:S01]  /*0a30*/  LDC R23, c[0x0][0x638] ;  /* 0x00018e00ff177b82 */ /* 0x000e220000000800 */
[----:B------:R-:W-:Y:S01]  /*0a40*/  SHF.L.U32 R12, R9, R28, RZ ;  /* 0x0000001c090c7219 */ /* 0x000fe200000006ff */
[----:B------:R-:W-:-:S06]  /*0a50*/  IMAD.MOV.U32 R6, RZ, RZ, R24 ;  /* 0x000000ffff067224 */ /* 0x000fcc00078e0018 */
[----:B------:R-:W0:Y:S01]  /*0a60*/  LDC R101, c[0x0][0x610] ;  /* 0x00018400ff657b82 */ /* 0x000e220000000800 */
[----:B-1-3--:R-:W-:Y:S05]  /*0a70*/  @!P0 BRA `(.L_x_6) ;  /* 0x0000000000288947 */ /* 0x00afea0003800000 */
[----:B------:R-:W1:Y:S02]  /*0a80*/  LDC R11, c[0x0][0x64c] ;  /* 0x00019300ff0b7b82 */ /* 0x000e640000000800 */
[----:B-1----:R-:W-:-:S05]  /*0a90*/  IADD3 R11, P0, R24, R11, RZ ;  /* 0x0000000b180b7210 */ /* 0x002fca0007f1e0ff */
        /* <DEDUP_REMOVED lines=8> */
.L_x_6:
[----:B----4-:R-:W-:Y:S01]  /*0b20*/  SHF.R.U64 R6, R6, R21, R7 ;  /* 0x0000001506067219 */ /* 0x010fe20000001207 */
[----:B--2---:R-:W-:Y:S01]  /*0b30*/  VIADD R7, R26, 0xffffffff ;  /* 0xffffffff1a077836 */ /* 0x004fe20000000000 */
[----:B------:R-:W-:Y:S01]  /*0b40*/  LOP3.LUT R13, R32, R13, RZ, 0xc0, !PT ;  /* 0x0000000d200d7212 */ /* 0x000fe200078ec0ff */
[----:B------:R-:W-:Y:S02]  /*0b50*/  IMAD.MOV R15, RZ, RZ, -R15 ;  /* 0x000000ffff0f7224 */ /* 0x000fe400078e0a0f */
[----:B------:R-:W-:Y:S02]  /*0b60*/  IMAD.MOV R8, RZ, RZ, -R6 ;  /* 0x000000ffff087224 */ /* 0x000fe400078e0a06 */
[----:B------:R-:W-:Y:S01]  /*0b70*/  IMAD R13, R12, R6, R13 ;  /* 0x000000060c0d7224 */ /* 0x000fe200078e020d */
[----:B------:R-:W-:Y:S01]  /*0b80*/  LOP3.LUT R6, R22, R7, RZ, 0xc0, !PT ;  /* 0x0000000716067212 */ /* 0x000fe200078ec0ff */
[----:B------:R-:W-:Y:S02]  /*0b90*/  @P3 IMAD R0, R20, R15, R3 ;  /* 0x0000000f14003224 */ /* 0x000fe400078e0203 */
[----:B0-----:R-:W-:-:S02]  /*0ba0*/  IMAD R3, R8, R23, R24 ;  /* 0x0000001708037224 */ /* 0x001fc400078e0218 */
[----:B------:R-:W-:Y:S02]  /*0bb0*/  IMAD R101, R13, R101, R0 ;  /* 0x000000650d657224 */ /* 0x000fe400078e0200 */
[----:B------:R-:W-:Y:S02]  /*0bc0*/  IMAD R6, R3, R26, R6 ;  /* 0x0000001a03067224 */ /* 0x000fe400078e0206 */
[----:B------:R-:W-:-:S03]  /*0bd0*/  IMAD.MOV.U32 R0, RZ, RZ, 0x1 ;  /* 0x00000001ff007424 */ /* 0x000fc600078e00ff */
[----:B------:R-:W-:Y:S02]  /*0be0*/  SEL R100, R6, R101, !P3 ;  /* 0x0000006506647207 */ /* 0x000fe40005800000 */
[----:B------:R-:W-:-:S07]  /*0bf0*/  SEL R101, R101, R6, !P3 ;  /* 0x0000000665657207 */ /* 0x000fce0005800000 */
.L_x_4:
[----:B------:R-:W-:-:S08]  /*0c00*/  NOP ;  /* 0x0000000000007918 */ /* 0x000fd00000000000 */
[----:B------:R-:W0:Y:S02]  /*0c10*/  USETMAXREG.TRY_ALLOC.CTAPOOL UP0, 0xe8 ;  /* 0x000000e8000079c8 */ /* 0x000e240008000600 */
[----:B0-----:R-:W-:-:S13]  /*0c20*/  PLOP3.LUT P0, PT, PT, PT, UP0, 0x80, 0x0 ;  /* 0x000000000000781c */ /* 0x001fda0003f0f008 */
[----:B------:R-:W-:Y:S05]  /*0c30*/  @!P0 BRA `(.L_x_4) ;  /* 0xfffffffc00f08947 */ /* 0x000fea000383ffff */
[----:B------:R-:W-:Y:S01]  /*0c40*/  ULDC.64 UR4, c[0x0][0x598] ;  /* 0x0001660000047ab9 */ /* 0x000fe20000000a00 */
[----:B------:R-:W-:Y:S01]  /*0c50*/  ULDC.64 UR38, c[0x0][0x208] ;  /* 0x0000820000267ab9 */ /* 0x000fe20000000a00 */
[----:B------:R-:W-:-:S04]  /*0c60*/  ISETP.NE.U32.AND P0, PT, RZ, UR4, PT ;  /* 0x00000004ff007c0c */ /* 0x000fc8000bf05070 */
[----:B------:R-:W-:-:S13]  /*0c70*/  ISETP.NE.AND.EX P0, PT, RZ, UR5, PT, P0 ;  /* 0x00000005ff007c0c */ /* 0x000fda000bf05300 */
[----:B------:R-:W-:Y:S05]  /*0c80*/  @!P0 BRA `(.L_x_7) ;  /* 0x00000000001c8947 */ /* 0x000fea0003800000 */
[----:B------:R-:W0:Y:S02]  /*0c90*/  LDC.64 R6, c[0x0][0x598] ;  /* 0x00016600ff067b82 */ /* 0x000e240000000a00 */
[----:B0-----:R-:W2:Y:S02]  /*0ca0*/  LDG.E.64 R6, desc[UR38][R6.64] ;  /* 0x0000002606067981 */ /* 0x001ea4000c1e1b00 */
[----:B--2---:R-:W-:-:S04]  /*0cb0*/  ISETP.NE.U32.AND P0, PT, R6, RZ, PT ;  /* 0x000000ff0600720c */ /* 0x004fc80003f05070 */
[----:B------:R-:W-:-:S13]  /*0cc0*/  ISETP.NE.AND.EX P0, PT, R7, RZ, PT, P0 ;  /* 0x000000ff0700720c */ /* 0x000fda0003f05300 */
[----:B------:R-:W-:Y:S05]  /*0cd0*/  @!P0 BRA `(.L_x_7) ;  /* 0x0000000000088947 */ /* 0x000fea0003800000 */
[----:B------:R0:W5:Y:S01]  /*0ce0*/  LD.E R19, desc[UR38][R6.64] ;  /* 0x0000002606137980 */ /* 0x000162000c101900 */
[----:B------:R-:W-:Y:S05]  /*0cf0*/  BRA `(.L_x_8) ;  /* 0x0000000000247947 */ /* 0x000fea0003800000 */
.L_x_7:
[----:B------:R-:W-:Y:S02]  /*0d00*/  ULDC.64 UR4, c[0x0][0x588] ;  /* 0x0001620000047ab9 */ /* 0x000fe40000000a00 */
[----:B------:R-:W-:-:S04]  /*0d10*/  ISETP.NE.U32.AND P0, PT, RZ, UR4, PT ;  /* 0x00000004ff007c0c */ /* 0x000fc8000bf05070 */
[----:B------:R-:W-:-:S13]  /*0d20*/  ISETP.NE.AND.EX P0, PT, RZ, UR5, PT, P0 ;  /* 0x00000005ff007c0c */ /* 0x000fda000bf05300 */
[----:B------:R-:W-:Y:S05]  /*0d30*/  @!P0 BRA `(.L_x_9) ;  /* 0x00000000000c8947 */ /* 0x000fea0003800000 */
[----:B------:R-:W0:Y:S02]  /*0d40*/  LDC.64 R6, c[0x0][0x588] ;  /* 0x00016200ff067b82 */ /* 0x000e240000000a00 */
[----:B0-----:R1:W5:Y:S01]  /*0d50*/  LDG.E R19, desc[UR38][R6.64] ;  /* 0x0000002606137981 */ /* 0x001362000c1e1900 */
[----:B------:R-:W-:Y:S05]  /*0d60*/  BRA `(.L_x_8) ;  /* 0x0000000000087947 */ /* 0x000fea0003800000 */
.L_x_9:
[----:B------:R-:W-:Y:S02]  /*0d70*/  ULDC UR4, c[0x0][0x580] ;  /* 0x0001600000047ab9 */ /* 0x000fe40000000800 */
[----:B------:R-:W-:-:S07]  /*0d80*/  IMAD.U32 R19, RZ, RZ, UR4 ;  /* 0x00000004ff137e24 */ /* 0x000fce000f8e00ff */
.L_x_8:
[----:B------:R-:W-:Y:S02]  /*0d90*/  ULDC.64 UR4, c[0x0][0x5a0] ;  /* 0x0001680000047ab9 */ /* 0x000fe40000000a00 */
[----:B------:R-:W-:-:S04]  /*0da0*/  ISETP.NE.U32.AND P0, PT, RZ, UR4, PT ;  /* 0x00000004ff007c0c */ /* 0x000fc8000bf05070 */
[----:B------:R-:W-:-:S13]  /*0db0*/  ISETP.NE.AND.EX P0, PT, RZ, UR5, PT, P0 ;  /* 0x00000005ff007c0c */ /* 0x000fda000bf05300 */
[----:B------:R-:W-:Y:S05]  /*0dc0*/  @!P0 BRA `(.L_x_10) ;  /* 0x00000000001c8947 */ /* 0x000fea0003800000 */
[----:B01----:R-:W0:Y:S02]  /*0dd0*/  LDC.64 R6, c[0x0][0x5a0] ;  /* 0x00016800ff067b82 */ /* 0x003e240000000a00 */
[----:B0-----:R-:W2:Y:S02]  /*0de0*/  LDG.E.64 R6, desc[UR38][R6.64] ;  /* 0x0000002606067981 */ /* 0x001ea4000c1e1b00 */
[----:B--2---:R-:W-:-:S04]  /*0df0*/  ISETP.NE.U32.AND P0, PT, R6, RZ, PT ;  /* 0x000000ff0600720c */ /* 0x004fc80003f05070 */
[----:B------:R-:W-:-:S13]  /*0e00*/  ISETP.NE.AND.EX P0, PT, R7, RZ, PT, P0 ;  /* 0x000000ff0700720c */ /* 0x000fda0003f05300 */
[----:B------:R-:W-:Y:S05]  /*0e10*/  @!P0 BRA `(.L_x_10) ;  /* 0x0000000000088947 */ /* 0x000fea0003800000 */
[----:B------:R0:W5:Y:S01]  /*0e20*/  LD.E R88, desc[UR38][R6.64] ;  /* 0x0000002606587980 */ /* 0x000162000c101900 */
[----:B------:R-:W-:Y:S05]  /*0e30*/  BRA `(.L_x_11) ;  /* 0x0000000000247947 */ /* 0x000fea0003800000 */
.L_x_10:
[----:B------:R-:W-:Y:S02]  /*0e40*/  ULDC.64 UR4, c[0x0][0x590] ;  /* 0x0001640000047ab9 */ /* 0x000fe40000000a00 */
[----:B------:R-:W-:-:S04]  /*0e50*/  ISETP.NE.U32.AND P0, PT, RZ, UR4, PT ;  /* 0x00000004ff007c0c */ /* 0x000fc8000bf05070 */
[----:B------:R-:W-:-:S13]  /*0e60*/  ISETP.NE.AND.EX P0, PT, RZ, UR5, PT, P0 ;  /* 0x00000005ff007c0c */ /* 0x000fda000bf05300 */
[----:B------:R-:W-:Y:S05]  /*0e70*/  @!P0 BRA `(.L_x_12) ;  /* 0x00000000000c8947 */ /* 0x000fea0003800000 */
[----:B------:R-:W2:Y:S02]  /*0e80*/  LDC.64 R88, c[0x0][0x590] ;  /* 0x00016400ff587b82 */ /* 0x000ea40000000a00 */
[----:B--2---:R2:W5:Y:S01]  /*0e90*/  LDG.E R88, desc[UR38][R88.64] ;  /* 0x0000002658587981 */ /* 0x004562000c1e1900 */
[----:B------:R-:W-:Y:S05]  /*0ea0*/  BRA `(.L_x_11) ;  /* 0x0000000000087947 */ /* 0x000fea0003800000 */
.L_x_12:
[----:B------:R-:W-:Y:S02]  /*0eb0*/  ULDC UR4, c[0x0][0x584] ;  /* 0x0001610000047ab9 */ /* 0x000fe40000000800 */
[----:B------:R-:W-:-:S07]  /*0ec0*/  IMAD.U32 R88, RZ, RZ, UR4 ;  /* 0x00000004ff587e24 */ /* 0x000fce000f8e00ff */
.L_x_11:
[----:B------:R-:W-:-:S13]  /*0ed0*/  LOP3.LUT P0, RZ, R0, 0xff, RZ, 0xc0, !PT ;  /* 0x000000ff00ff7812 */ /* 0x000fda000780c0ff */
[----:B------:R-:W-:Y:S05]  /*0ee0*/  @!P0 EXIT ;  /* 0x000000000000894d */ /* 0x000fea0003800000 */
[----:B------:R-:W3:Y:S01]  /*0ef0*/  LDC R90, c[0x0][0x658] ;  /* 0x00019600ff5a7b82 */ /* 0x000ee20000000800 */
[----:B------:R-:W-:Y:S01]  /*0f00*/  LOP3.LUT R14, R14, 0x1, RZ, 0xc0, !PT ;  /* 0x000000010e0e7812 */ /* 0x000fe200078ec0ff */
[----:B------:R-:W-:Y:S01]  /*0f10*/  ULDC.64 UR6, c[0x0][0x288] ;  /* 0x0000a20000067ab9 */ /* 0x000fe20000000a00 */
[----:B------:R-:W-:Y:S01]  /*0f20*/  SHF.R.U32.HI R0, RZ, 0x2, R4 ;  /* 0x00000002ff007819 */ /* 0x000fe20000011604 */
[----:B------:R-:W-:Y:S01]  /*0f30*/  UIADD3 UR4, UR7, 0x1f, URZ ;  /* 0x0000001f07047890 */ /* 0x000fe2000fffe03f */
[----:B------:R-:W-:Y:S01]  /*0f40*/  SHF.R.U32.HI R5, RZ, 0x1, R5 ;  /* 0x00000001ff057819 */ /* 0x000fe20000011605 */
[----:B------:R-:W-:Y:S01]  /*0f50*/  IMAD.SHL.U32 R3, R14, 0x40, RZ ;  /* 0x000000400e037824 */ /* 0x000fe200078e00ff */
[----:B------:R-:W-:Y:S01]  /*0f60*/  LOP3.LUT R0, R0, 0x7, RZ, 0xc0, !PT ;  /* 0x0000000700007812 */ /* 0x000fe200078ec0ff */
[----:B------:R-:W4:Y:S01]  /*0f70*/  LDC.64 R92, c[0x0][0x5c8] ;  /* 0x00017200ff5c7b82 */ /* 0x000f220000000a00 */
[----:B------:R-:W-:Y:S01]  /*0f80*/  USHF.R.S32.HI UR5, URZ, 0x1f, UR4 ;  /* 0x0000001f3f057899 */ /* 0x000fe20008011404 */
[----:B------:R-:W-:Y:S01]  /*0f90*/  LOP3.LUT R5, R5, 0x30, RZ, 0xc0, !PT ;  /* 0x0000003005057812 */ /* 0x000fe200078ec0ff */
[----:B01----:R-:W-:Y:S01]  /*0fa0*/  IMAD.MOV.U32 R7, RZ, RZ, 0x1 ;  /* 0x00000001ff077424 */ /* 0x003fe200078e00ff */
[--C-:B------:R-:W-:Y:S01]  /*0fb0*/  LOP3.LUT R22, R3, 0x40, R0.reuse, 0xe2, !PT ;  /* 0x0000004003167812 */ /* 0x100fe200078ee200 */
[----:B------:R-:W-:Y:S01]  /*0fc0*/  ULEA.HI UR5, UR5, UR4, URZ, 0x5 ;  /* 0x0000000405057291 */ /* 0x000fe2000f8f283f */
[-C--:B------:R-:W-:Y:S01]  /*0fd0*/  IADD3 R3, RZ, -R5.reuse, -R0 ;  /* 0x80000005ff037210 */ /* 0x080fe20007ffe800 */
[----:B------:R-:W-:Y:S01]  /*0fe0*/  IMAD.U32 R6, RZ, RZ, UR6 ;  /* 0x00000006ff067e24 */ /* 0x000fe2000f8e00ff */
[----:B------:R-:W0:Y:S01]  /*0ff0*/  LDC R95, c[0x0][0x600] ;  /* 0x00018000ff5f7b82 */ /* 0x000e220000000800 */
[----:B------:R-:W-:Y:S01]  /*1000*/  LOP3.LUT R22, R22, R5, RZ, 0xfc, !PT ;  /* 0x0000000516167212 */ /* 0x000fe200078efcff */
[----:B------:R-:W-:Y:S01]  /*1010*/  IMAD.MOV.U32 R5, RZ, RZ, -0x1 ;  /* 0xffffffffff057424 */ /* 0x000fe200078e00ff */
[----:B------:R-:W-:Y:S01]  /*1020*/  USHF.R.S32.HI UR43, URZ, 0x5, UR5 ;  /* 0x000000053f2b7899 */ /* 0x000fe20008011405 */
[----:B--2---:R-:W-:Y:S01]  /*1030*/  LOP3.LUT R89, R4, 0x3, RZ, 0xc0, !PT ;  /* 0x0000000304597812 */ /* 0x004fe200078ec0ff */
[----:B------:R-:W-:Y:S01]  /*1040*/  IMAD R3, R14, -0x40, R3 ;  /* 0xffffffc00e037824 */ /* 0x000fe200078e0203 */
[----:B------:R-:W-:Y:S01]  /*1050*/  LOP3.LUT R94, R4, 0x80, RZ, 0xc0, !PT ;  /* 0x00000080045e7812 */ /* 0x000fe200078ec0ff */
[----:B------:R-:W-:Y:S01]  /*1060*/  UISETP.LT.AND UP0, UPT, UR43, 0x1, UPT ;  /* 0x000000012b00788c */ /* 0x000fe2000bf01270 */
[-C--:B---3--:R-:W-:Y:S01]  /*1070*/  SHF.L.U32 R5, R5, R90.reuse, RZ ;  /* 0x0000005a05057219 */ /* 0x088fe200000006ff */
[----:B------:R-:W-:Y:S01]  /*1080*/  ULDC UR4, c[0x0][0x284] ;  /* 0x0000a10000047ab9 */ /* 0x000fe20000000800 */
[----:B------:R-:W-:Y:S01]  /*1090*/  IMAD R89, R89, -0x2, R6 ;  /* 0xfffffffe59597824 */ /* 0x000fe200078e0206 */
[----:B------:R-:W-:Y:S01]  /*10a0*/  USEL UR44, UR43, 0x1, UP0 ;  /* 0x000000012b2c7887 */ /* 0x000fe20008000000 */
[----:B------:R-:W-:Y:S01]  /*10b0*/  SHF.L.U32 R90, R7, R90, RZ ;  /* 0x0000005a075a7219 */ /* 0x000fe200000006ff */
[----:B------:R-:W-:Y:S01]  /*10c0*/  VIADD R97, R3, UR4 ;  /* 0x0000000403617c36 */ /* 0x000fe20008000000 */
[----:B------:R-:W-:Y:S01]  /*10d0*/  LOP3.LUT R98, R18, 0x1, RZ, 0xfc, !PT ;  /* 0x0000000112627812 */ /* 0x000fe200078efcff */
[----:B------:R-:W-:Y:S01]  /*10e0*/  IMAD.MOV.U32 R23, RZ, RZ, RZ ;  /* 0x000000ffff177224 */ /* 0x000fe200078e00ff */
[C---:B----4-:R-:W-:Y:S01]  /*10f0*/  SHF.L.U64.HI R91, R92.reuse, 0x3, R93 ;  /* 0x000000035c5b7819 */ /* 0x050fe2000001025d */
[----:B------:R-:W-:Y:S01]  /*1100*/  IMAD.SHL.U32 R92, R92, 0x8, RZ ;  /* 0x000000085c5c7824 */ /* 0x000fe200078e00ff */
[----:B------:R-:W-:Y:S01]  /*1110*/  SHF.R.U32.HI R94, RZ, 0x7, R94 ;  /* 0x00000007ff5e7819 */ /* 0x000fe2000001165e */
[----:B------:R-:W-:Y:S01]  /*1120*/  IMAD.SHL.U32 R93, R4, 0x2, RZ ;  /* 0x00000002045d7824 */ /* 0x000fe200078e00ff */
[----:B------:R-:W-:Y:S01]  /*1130*/  LOP3.LUT R96, RZ, R5, RZ, 0x33, !PT ;  /* 0x00000005ff607212 */ /* 0x000fe200078e33ff */
[----:B------:R-:W-:Y:S01]  /*1140*/  UIADD3 UR44, UR43, -UR44, URZ ;  /* 0x8000002c2b2c7290 */ /* 0x000fe2000fffe03f */
[----:B------:R-:W-:Y:S01]  /*1150*/  UMOV UR40, URZ ;  /* 0x0000003f00287c82 */ /* 0x000fe20008000000 */
[----:B0-----:R-:W-:Y:S01]  /*1160*/  VIADD R95, R95, 0xffffffff ;  /* 0xffffffff5f5f7836 */ /* 0x001fe20000000000 */
[----:B------:R-:W-:-:S09]  /*1170*/  UMOV UR41, URZ ;  /* 0x0000003f00297c82 */ /* 0x000fd20008000000 */
.L_x_158:
[----:B0-----:R-:W0:Y:S01]  /*1180*/  SHFL.IDX PT, R0, R94, RZ, 0x1f ;  /* 0x00001fff5e007589 */ /* 0x001e2200000e0000 */
[----:B-1----:R-:W1:Y:S01]  /*1190*/  S2UR UR7, SR_CgaCtaId ;  /* 0x00000000000779c3 */ /* 0x002e620000008800 */
[----:B------:R-:W-:Y:S01]  /*11a0*/  UMOV UR6, 0x400 ;  /* 0x0000040000067882 */ /* 0x000fe20000000000 */
[----:B0-----:R-:W-:Y:S01]  /*11b0*/  R2UR UR4, R0 ;  /* 0x00000000000472ca */ /* 0x001fe200000e0000 */
[----:B-1----:R-:W-:-:S12]  /*11c0*/  ULEA UR46, UR7, UR6, 0x18 ;  /* 0x00000006072e7291 */ /* 0x002fd8000f8ec03f */
[----:B------:R-:W-:-:S04]  /*11d0*/  ULEA.HI UR5, UR4, UR4, URZ, 0x1 ;  /* 0x0000000404057291 */ /* 0x000fc8000f8f083f */
[----:B------:R-:W-:-:S04]  /*11e0*/  ULOP3.LUT UR5, UR5, 0x7fffe, URZ, 0xc0, !UPT ;  /* 0x0007fffe05057892 */ /* 0x000fc8000f8ec03f */
[----:B------:R-:W-:-:S03]  /*11f0*/  UIADD3 UR5, UR4, -UR5, URZ ;  /* 0x8000000504057290 */ /* 0x000fc6000fffe03f */
[----:B------:R-:W-:Y:S01]  /*1200*/  ULDC UR4, c[0x0][0x28c] ;  /* 0x0000a30000047ab9 */ /* 0x000fe20000000800 */
[----:B------:R-:W-:Y:S01]  /*1210*/  ULEA UR5, UR5, UR46, 0xd ;  /* 0x0000002e05057291 */ /* 0x000fe2000f8e683f */
[----:B------:R-:W-:-:S03]  /*1220*/  ISETP.LT.AND P0, PT, RZ, UR4, PT ;  /* 0x00000004ff007c0c */ /* 0x000fc6000bf01270 */
[----:B------:R-:W-:-:S04]  /*1230*/  UIADD3 UR5, UR5, 0x100, URZ ;  /* 0x0000010005057890 */ /* 0x000fc8000fffe03f */
[----:B------:R-:W-:-:S04]  /*1240*/  USHF.R.U32.HI UR5, URZ, 0x4, UR5 ;  /* 0x000000043f057899 */ /* 0x000fc80008011605 */
[----:B------:R-:W-:-:S04]  /*1250*/  ULOP3.LUT UR5, UR5, 0x3fff, URZ, 0xc0, !UPT ;  /* 0x00003fff05057892 */ /* 0x000fc8000f8ec03f */
[----:B------:R-:W-:Y:S01]  /*1260*/  ULOP3.LUT UR45, UR5, 0x10000, URZ, 0xfc, !UPT ;  /* 0x00010000052d7892 */ /* 0x000fe2000f8efc3f */
[----:B---345:R-:W-:Y:S11]  /*1270*/  @P0 BRA `(.L_x_13) ;  /* 0x0000000000400947 */ /* 0x038ff60003800000 */
[----:B------:R-:W-:Y:S01]  /*1280*/  MOV R0, 0x0 ;  /* 0x0000000000007802 */ /* 0x000fe20000000f00 */
[----:B------:R-:W-:Y:S01]  /*1290*/  ULDC.64 UR4, c[0x4][0x68] ;  /* 0x01001a0000047ab9 */ /* 0x000fe20000000a00 */
[----:B------:R-:W-:Y:S01]  /*12a0*/  ULDC.64 UR6, c[0x4][0x8] ;  /* 0x0100020000067ab9 */ /* 0x000fe20000000a00 */
[----:B------:R-:W-:Y:S01]  /*12b0*/  IMAD.U32 R4, RZ, RZ, UR4 ;  /* 0x00000004ff047e24 */ /* 0x000fe2000f8e00ff */
[----:B------:R0:W1:Y:S01]  /*12c0*/  LDC.64 R14, c[0x4][R0] ;  /* 0x01000000000e7b82 */ /* 0x0000620000000a00 */
[----:B------:R-:W-:Y:S01]  /*12d0*/  IMAD.U32 R5, RZ, RZ, UR5 ;  /* 0x00000005ff057e24 */ /* 0x000fe2000f8e00ff */
[----:B------:R-:W-:Y:S01]  /*12e0*/  ULDC.64 UR4, c[0x4][0x70] ;  /* 0x01001c0000047ab9 */ /* 0x000fe20000000a00 */
[----:B------:R-:W-:Y:S02]  /*12f0*/  IMAD.U32 R10, RZ, RZ, UR6 ;  /* 0x00000006ff0a7e24 */ /* 0x000fe4000f8e00ff */
[----:B------:R-:W-:Y:S02]  /*1300*/  IMAD.U32 R6, RZ, RZ, UR4 ;  /* 0x00000004ff067e24 */ /* 0x000fe4000f8e00ff */
[----:B------:R-:W-:-:S02]  /*1310*/  IMAD.U32 R7, RZ, RZ, UR5 ;  /* 0x00000005ff077e24 */ /* 0x000fc4000f8e00ff */
[----:B------:R-:W-:Y:S02]  /*1320*/  IMAD.U32 R11, RZ, RZ, UR7 ;  /* 0x00000007ff0b7e24 */ /* 0x000fe4000f8e00ff */
[----:B------:R-:W-:Y:S02]  /*1330*/  IMAD.MOV.U32 R8, RZ, RZ, 0x1e1 ;  /* 0x000001e1ff087424 */ /* 0x000fe400078e00ff */
[----:B------:R-:W-:Y:S02]  /*1340*/  IMAD.MOV.U32 R12, RZ, RZ, 0x1 ;  /* 0x00000001ff0c7424 */ /* 0x000fe400078e00ff */
[----:B0-----:R-:W-:-:S07]  /*1350*/  IMAD.MOV.U32 R13, RZ, RZ, RZ ;  /* 0x000000ffff0d7224 */ /* 0x001fce00078e00ff */
[----:B------:R-:W-:-:S07]  /*1360*/  LEPC R20, `(.L_x_13) ;  /* 0x000000001014794e */ /* 0x000fce0000000000 */
[----:B-1---5:R-:W-:Y:S05]  /*1370*/  CALL.ABS.NOINC R14 ;  /* 0x000000000e007343 */ /* 0x022fea0003c00000 */
.L_x_13:
[----:B------:R-:W-:-:S13]  /*1380*/  ISETP.NE.AND P0, PT, R98, 0x3, PT ;  /* 0x000000036200780c */ /* 0x000fda0003f05270 */
[----:B------:R-:W-:Y:S05]  /*1390*/  @!P0 BRA `(.L_x_14) ;  /* 0x0000000000048947 */ /* 0x000fea0003800000 */
[----:B------:R-:W-:Y:S01]  /*13a0*/  BPT.TRAP 0x1 ;  /* 0x000000040000795c */ /* 0x000fe20000300000 */
.L_x_14:
[----:B------:R-:W-:Y:S02]  /*13b0*/  IMAD.U32 R3, RZ, RZ, UR41 ;  /* 0x00000029ff037e24 */ /* 0x000fe4000f8e00ff */
[----:B------:R-:W-:-:S03]  /*13c0*/  IMAD.U32 R0, RZ, RZ, UR40 ;  /* 0x00000028ff007e24 */ /* 0x000fc6000f8e00ff */
[----:B------:R-:W-:Y:S02]  /*13d0*/  LEA R3, R3, UR46, 0x3 ;  /* 0x0000002e03037c11 */ /* 0x000fe4000f8e18ff */
[----:B------:R-:W-:-:S04]  /*13e0*/  SHF.L.U32 R0, R0, 0x1f, RZ ;  /* 0x0000001f00007819 */ /* 0x000fc800000006ff */
[----:B------:R0:W1:Y:S01]  /*13f0*/  SYNCS.PHASECHK.TRANS64.TRYWAIT P1, [R3+URZ], R0 ;  /* 0x00000000030075a7 */ /* 0x000062000802017f */
[----:B------:R-:W-:Y:S05]  /*1400*/  @!P0 BRA `(.L_x_15) ;  /* 0x0000000000048947 */ /* 0x000fea0003800000 */
[----:B------:R-:W-:Y:S01]  /*1410*/  BPT.TRAP 0x1 ;  /* 0x000000040000795c */ /* 0x000fe20000300000 */
.L_x_15:
[----:B------:R-:W-:-:S05]  /*1420*/  IMAD.U32 R4, RZ, RZ, UR44 ;  /* 0x0000002cff047e24 */ /* 0x000fca000f8e00ff */
[----:B------:R-:W-:Y:S01]  /*1430*/  ISETP.GE.AND P2, PT, R4, 0x1, PT ;  /* 0x000000010400780c */ /* 0x000fe20003f46270 */
[----:B-1----:R-:W-:-:S12]  /*1440*/  @P1 BRA `(.L_x_16) ;  /* 0x0000000000081947 */ /* 0x002fd80003800000 */
[----:B------:R-:W1:Y:S02]  /*1450*/  SYNCS.PHASECHK.TRANS64.TRYWAIT P1, [R3+URZ], R0 ;  /* 0x00000000030075a7 */ /* 0x000e64000802017f */
[----:B-1----:R-:W-:Y:S05]  /*1460*/  @!P1 BRA `(.L_x_17) ;  /* 0x0000006400289947 */ /* 0x002fea0003800000 */
.L_x_16:
[----:B------:R-:W-:Y:S05]  /*1470*/  WARPSYNC.ALL ;  /* 0x0000000000007948 */ /* 0x000fea0003800000 */
[----:B------:R-:W-:Y:S01]  /*1480*/  UIADD3 UR4, UR46, 0x8100, URZ ;  /* 0x000081002e047890 */ /* 0x000fe2000fffe03f */
[----:B------:R-:W-:Y:S01]  /*1490*/  WARPGROUP.ARRIVE ;  /* 0x00000000000079c5 */ /* 0x000fe20000000000 */
[----:B------:R-:W-:Y:S02]  /*14a0*/  ULEA UR5, UR41, UR45, 0xa ;  /* 0x0000002d29057291 */ /* 0x000fe4000f8e503f */
[----:B------:R-:W-:Y:S01]  /*14b0*/  USHF.R.U32.HI UR4, URZ, 0x4, UR4 ;  /* 0x000000043f047899 */ /* 0x000fe20008011604 */
[----:B------:R-:W-:Y:S01]  /*14c0*/  UMOV UR9, 0x40000040 ;  /* 0x4000004000097882 */ /* 0x000fe20000000000 */
[----:B------:R-:W-:-:S02]  /*14d0*/  UMOV UR11, 0x40000040 ;  /* 0x40000040000b7882 */ /* 0x000fc40000000000 */
[----:B------:R-:W-:Y:S01]  /*14e0*/  ULOP3.LUT UR4, UR4, 0x3fff, URZ, 0xc0, !UPT ;  /* 0x00003fff04047892 */ /* 0x000fe2000f8ec03f */
[----:B------:R-:W-:-:S03]  /*14f0*/  UMOV UR8, UR5 ;  /* 0x0000000500087c82 */ /* 0x000fc60008000000 */
[----:B------:R-:W-:-:S04]  /*1500*/  ULOP3.LUT UR4, UR4, 0x10000, URZ, 0xfc, !UPT ;  /* 0x0001000004047892 */ /* 0x000fc8000f8efc3f */
[----:B------:R-:W-:-:S07]  /*1510*/  ULEA UR6, UR41, UR4, 0xa ;  /* 0x0000000429067291 */ /* 0x000fce000f8e503f */
[----:B------:R-:W-:Y:S02]  /*1520*/  UMOV UR10, UR6 ;  /* 0x00000006000a7c82 */ /* 0x000fe40008000000 */
[----:B------:R-:W-:Y:S01]  /*1530*/  HGMMA.64x128x8.F32.TF32 R24, gdesc[UR8], RZ, !UPT, gsb0 ;  /* 0x05e00000081879f0 */ /* 0x000fe2000c0028ff */
[----:B------:R-:W-:Y:S02]  /*1540*/  UIADD3 UR8, UR5, 0x2, URZ ;  /* 0x0000000205087890 */ /* 0x000fe4000fffe03f */
[----:B------:R-:W-:Y:S01]  /*1550*/  UIADD3 UR10, UR6, 0x2, URZ ;  /* 0x00000002060a7890 */ /* 0x000fe2000fffe03f */
[----:B------:R-:W-:Y:S01]  /*1560*/  UMOV UR9, 0x40000040 ;  /* 0x4000004000097882 */ /* 0x000fe20000000000 */
[----:B------:R-:W-:Y:S01]  /*1570*/  UMOV UR11, 0x40000040 ;  /* 0x40000040000b7882 */ /* 0x000fe20000000000 */
[----:B------:R-:W-:Y:S02]  /*1580*/  WARPGROUP.DEPBAR.LE gsb0, 0x0 ;  /* 0x00008000000079c5 */ /* 0x000fe40000010000 */
[----:B------:R-:W-:-:S06]  /*1590*/  WARPGROUP.ARRIVE ;  /* 0x00000000000079c5 */ /* 0x000fcc0000000000 */
[----:B------:R-:W-:Y:S01]  /*15a0*/  HGMMA.64x128x8.F32.TF32 R24, gdesc[UR8], R24, gsb0 ;  /* 0x05e00000081879f0 */ /* 0x000fe20008002818 */
        /* <DEDUP_REMOVED lines=13> */
[----:B------:R-:W-:Y:S03]  /*1680*/  HGMMA.64x128x8.F32.TF32 R24, gdesc[UR8], R24, gsb0 ;  /* 0x05e00000081879f0 */ /* 0x000fe60008002818 */
[----:B------:R-:W-:Y:S02]  /*1690*/  WARPGROUP.DEPBAR.LE gsb0, 0x0 ;  /* 0x00008000000079c5 */ /* 0x000fe40000010000 */
[----:B------:R-:W-:Y:S05]  /*16a0*/  @!P2 BRA `(.L_x_18) ;  /* 0x00000004001ca947 */ /* 0x000fea0003800000 */
[----:B------:R-:W-:Y:S01]  /*16b0*/  UIADD3 UR5, UR41, 0x1, URZ ;  /* 0x0000000129057890 */ /* 0x000fe2000fffe03f */
[----:B01----:R-:W-:-:S03]  /*16c0*/  IMAD.U32 R0, RZ, RZ, UR44 ;  /* 0x0000002cff007e24 */ /* 0x003fc6000f8e00ff */
[----:B------:R-:W-:-:S04]  /*16d0*/  UISETP.NE.AND UP0, UPT, UR5, 0x2, UPT ;  /* 0x000000020500788c */ /* 0x000fc8000bf05270 */
[----:B------:R-:W-:Y:S02]  /*16e0*/  USEL UR6, URZ, 0x1, UP0 ;  /* 0x000000013f067887 */ /* 0x000fe40008000000 */
[----:B------:R-:W-:Y:S02]  /*16f0*/  USEL UR5, UR5, URZ, UP0 ;  /* 0x0000003f05057287 */ /* 0x000fe40008000000 */
[----:B------:R-:W-:-:S06]  /*1700*/  ULOP3.LUT UR6, UR40, UR6, URZ, 0x3c, !UPT ;  /* 0x0000000628067292 */ /* 0x000fcc000f8e3c3f */
[----:B------:R-:W-:Y:S01]  /*1710*/  IMAD.U32 R5, RZ, RZ, UR6 ;  /* 0x00000006ff057e24 */ /* 0x000fe2000f8e00ff */
[----:B------:R-:W-:-:S06]  /*1720*/  UMOV UR6, UR41 ;  /* 0x0000002900067c82 */ /* 0x000fcc0008000000 */
.L_x_25:
[----:B01----:R-:W-:Y:S05]  /*1730*/  @!P0 BRA `(.L_x_19) ;  /* 0x0000000000048947 */ /* 0x003fea0003800000 */
[----:B------:R-:W-:Y:S01]  /*1740*/  BPT.TRAP 0x1 ;  /* 0x000000040000795c */ /* 0x000fe20000300000 */
.L_x_19:
[----:B------:R-:W0:Y:S01]  /*1750*/  S2UR UR8, SR_CgaCtaId ;  /* 0x00000000000879c3 */ /* 0x000e220000008800 */
[----:B------:R-:W-:Y:S01]  /*1760*/  UMOV UR7, 0x400 ;  /* 0x0000040000077882 */ /* 0x000fe20000000000 */
[----:B------:R-:W-:Y:S01]  /*1770*/  SHF.L.U32 R3, R5, 0x1f, RZ ;  /* 0x0000001f05037819 */ /* 0x000fe200000006ff */
[----:B0-----:R-:W-:-:S04]  /*1780*/  ULEA UR13, UR8, UR7, 0x18 ;  /* 0x00000007080d7291 */ /* 0x001fc8000f8ec03f */
[----:B------:R-:W-:-:S09]  /*1790*/  ULEA UR7, UR5, UR13, 0x3 ;  /* 0x0000000d05077291 */ /* 0x000fd2000f8e183f */
[----:B------:R0:W1:Y:S01]  /*17a0*/  SYNCS.PHASECHK.TRANS64.TRYWAIT P1, [UR7], R3 ;  /* 0x00000003ff0075a7 */ /* 0x0000620008020147 */
[----:B------:R-:W-:Y:S05]  /*17b0*/  @!P0 BRA `(.L_x_20) ;  /* 0x0000000000048947 */ /* 0x000fea0003800000 */
[----:B------:R-:W-:Y:S01]  /*17c0*/  BPT.TRAP 0x1 ;  /* 0x000000040000795c */ /* 0x000fe20000300000 */
.L_x_20:
[----:B-1----:R-:W-:Y:S05]  /*17d0*/  @P1 BRA `(.L_x_21) ;  /* 0x0000000000081947 */ /* 0x002fea0003800000 */
[----:B------:R-:W1:Y:S02]  /*17e0*/  SYNCS.PHASECHK.TRANS64.TRYWAIT P1, [UR7], R3 ;  /* 0x00000003ff0075a7 */ /* 0x000e640008020147 */
[----:B-1----:R-:W-:Y:S05]  /*17f0*/  @!P1 BRA `(.L_x_22) ;  /* 0x0000006000589947 */ /* 0x002fea0003800000 */
.L_x_21:
[----:B------:R-:W-:Y:S01]  /*1800*/  ULEA UR7, UR5, UR45, 0xa ;  /* 0x0000002d05077291 */ /* 0x000fe2000f8e503f */
[----:B------:R-:W-:Y:S01]  /*1810*/  WARPGROUP.ARRIVE ;  /* 0x00000000000079c5 */ /* 0x000fe20000000000 */
[----:B------:R-:W-:Y:S01]  /*1820*/  ULEA UR12, UR5, UR4, 0xa ;  /* 0x00000004050c7291 */ /* 0x000fe2000f8e503f */
[----:B------:R-:W-:Y:S01]  /*1830*/  UMOV UR9, 0x40000040 ;  /* 0x4000004000097882 */ /* 0x000fe20000000000 */
[----:B------:R-:W-:-:S03]  /*1840*/  UMOV UR11, 0x40000040 ;  /* 0x40000040000b7882 */ /* 0x000fc60000000000 */
[----:B------:R-:W-:Y:S02]  /*1850*/  UMOV UR8, UR7 ;  /* 0x0000000700087c82 */ /* 0x000fe40008000000 */
[----:B------:R-:W-:Y:S02]  /*1860*/  UMOV UR10, UR12 ;  /* 0x0000000c000a7c82 */ /* 0x000fe40008000000 */
[----:B------:R-:W-:Y:S01]  /*1870*/  HGMMA.64x128x8.F32.TF32 R24, gdesc[UR8], R24, gsb0 ;  /* 0x05e00000081879f0 */ /* 0x000fe20008002818 */
[----:B------:R-:W-:Y:S02]  /*1880*/  UIADD3 UR8, UR7, 0x2, URZ ;  /* 0x0000000207087890 */ /* 0x000fe4000fffe03f */
[----:B------:R-:W-:Y:S01]  /*1890*/  UIADD3 UR10, UR12, 0x2, URZ ;  /* 0x000000020c0a7890 */ /* 0x000fe2000fffe03f */
[----:B------:R-:W-:Y:S01]  /*18a0*/  UMOV UR9, 0x40000040 ;  /* 0x4000004000097882 */ /* 0x000fe20000000000 */
[----:B------:R-:W-:Y:S01]  /*18b0*/  UMOV UR11, 0x40000040 ;  /* 0x40000040000b7882 */ /* 0x000fe20000000000 */
[----:B------:R-:W-:-:S02]  /*18c0*/  WARPGROUP.DEPBAR.LE gsb0, 0x0 ;  /* 0x00008000000079c5 */ /* 0x000fc40000010000 */
        /* <DEDUP_REMOVED lines=18> */
[----:B------:R-:W-:Y:S01]  /*19f0*/  BPT.TRAP 0x1 ;  /* 0x000000040000795c */ /* 0x000fe20000300000 */
.L_x_23:
[----:B------:R-:W-:Y:S01]  /*1a00*/  ULEA UR7, UR6, UR13, 0x3 ;  /* 0x0000000d06077291 */ /* 0x000fe2000f8e183f */
[----:B------:R-:W-:-:S03]  /*1a10*/  ISETP.GT.U32.AND P1, PT, R18, 0x1, PT ;  /* 0x000000011200780c */ /* 0x000fc60003f24070 */
[----:B------:R-:W-:-:S04]  /*1a20*/  UIADD3 UR7, UR7, 0x10, URZ ;  /* 0x0000001007077890 */ /* 0x000fc8000fffe03f */
[----:B------:R-:W-:-:S09]  /*1a30*/  UPRMT UR7, URZ, 0x654, UR7 ;  /* 0x000006543f077896 */ /* 0x000fd20008000007 */
[----:B------:R-:W-:Y:S01]  /*1a40*/  SYNCS.ARRIVE.TRANS64.RED.A1T0 RZ, [UR7], RZ ;  /* 0x000000ffffff79a7 */ /* 0x000fe20008100407 */
[----:B------:R-:W-:Y:S05]  /*1a50*/  @P1 BRA `(.L_x_24) ;  /* 0x0000000000041947 */ /* 0x000fea0003800000 */
[----:B------:R-:W-:Y:S01]  /*1a60*/  BPT.TRAP 0x1 ;  /* 0x000000040000795c */ /* 0x000fe20000300000 */
.L_x_24:
[----:B------:R-:W-:Y:S01]  /*1a70*/  UIADD3 UR5, UR5, 0x1, URZ ;  /* 0x0000000105057890 */ /* 0x000fe2000fffe03f */
[C---:B------:R-:W-:Y:S01]  /*1a80*/  ISETP.GT.AND P1, PT, R0.reuse, 0x1, PT ;  /* 0x000000010000780c */ /* 0x040fe20003f24270 */
[----:B------:R-:W-:Y:S01]  /*1a90*/  UIADD3 UR6, UR6, 0x1, URZ ;  /* 0x0000000106067890 */ /* 0x000fe2000fffe03f */
[----:B------:R-:W-:Y:S01]  /*1aa0*/  VIADD R0, R0, 0xffffffff ;  /* 0xffffffff00007836 */ /* 0x000fe20000000000 */
[----:B------:R-:W-:Y:S02]  /*1ab0*/  UISETP.NE.AND UP0, UPT, UR5, 0x2, UPT ;  /* 0x000000020500788c */ /* 0x000fe4000bf05270 */
[----:B------:R-:W-:Y:S02]  /*1ac0*/  UISETP.NE.AND UP1, UPT, UR6, 0x2, UPT ;  /* 0x000000020600788c */ /* 0x000fe4000bf25270 */
[----:B------:R-:W-:Y:S02]  /*1ad0*/  USEL UR7, URZ, 0x1, UP0 ;  /* 0x000000013f077887 */ /* 0x000fe40008000000 */
[----:B------:R-:W-:-:S02]  /*1ae0*/  USEL UR5, UR5, URZ, UP0 ;  /* 0x0000003f05057287 */ /* 0x000fc40008000000 */
[----:B------:R-:W-:Y:S02]  /*1af0*/  USEL UR6, UR6, URZ, UP1 ;  /* 0x0000003f06067287 */ /* 0x000fe40008800000 */
[----:B------:R-:W-:Y:S01]  /*1b00*/  LOP3.LUT R5, R5, UR7, RZ, 0x3c, !PT ;  /* 0x0000000705057c12 */ /* 0x000fe2000f8e3cff */
[----:B------:R-:W-:Y:S09]  /*1b10*/  @P1 BRA `(.L_x_25) ;  /* 0xfffffffc00041947 */ /* 0x000ff2000383ffff */
.L_x_18:
[----:B01----:R-:W0:Y:S02]  /*1b20*/  LDC R0, c[0x0][0x28c] ;  /* 0x0000a300ff007b82 */ /* 0x003e240000000800 */
[----:B0-----:R-:W-:-:S13]  /*1b30*/  ISETP.GE.AND P1, PT, R0, 0x1, PT ;  /* 0x000000010000780c */ /* 0x001fda0003f26270 */
[----:B------:R-:W-:Y:S05]  /*1b40*/  @!P1 BRA `(.L_x_26) ;  /* 0x0000000000389947 */ /* 0x000fea0003800000 */
[----:B------:R-:W-:Y:S05]  /*1b50*/  @!P0 BRA `(.L_x_27) ;  /* 0x0000000000048947 */ /* 0x000fea0003800000 */
[----:B------:R-:W-:Y:S01]  /*1b60*/  BPT.TRAP 0x1 ;  /* 0x000000040000795c */ /* 0x000fe20000300000 */
.L_x_27:
[----:B------:R-:W0:Y:S01]  /*1b70*/  S2UR UR6, SR_CgaCtaId ;  /* 0x00000000000679c3 */ /* 0x000e220000008800 */
[----:B------:R-:W-:Y:S01]  /*1b80*/  UIADD3 UR4, UR44, UR41, URZ ;  /* 0x000000292c047290 */ /* 0x000fe2000fffe03f */
[----:B------:R-:W-:Y:S01]  /*1b90*/  ISETP.GT.U32.AND P0, PT, R18, 0x1, PT ;  /* 0x000000011200780c */ /* 0x000fe20003f04070 */
[----:B------:R-:W-:Y:S02]  /*1ba0*/  UMOV UR5, 0x400 ;  /* 0x0000040000057882 */ /* 0x000fe40000000000 */
[----:B------:R-:W-:-:S04]  /*1bb0*/  USHF.L.U32 UR4, UR4, 0x3, URZ ;  /* 0x0000000304047899 */ /* 0x000fc8000800063f */
[----:B------:R-:W-:Y:S02]  /*1bc0*/  ULOP3.LUT UR4, UR4, 0x8, URZ, 0xc0, !UPT ;  /* 0x0000000804047892 */ /* 0x000fe4000f8ec03f */
[----:B0-----:R-:W-:-:S04]  /*1bd0*/  ULEA UR5, UR6, UR5, 0x18 ;  /* 0x0000000506057291 */ /* 0x001fc8000f8ec03f */
[----:B------:R-:W-:-:S04]  /*1be0*/  UIADD3 UR4, UR5, 0x10, UR4 ;  /* 0x0000001005047890 */ /* 0x000fc8000fffe004 */
[----:B------:R-:W-:-:S09]  /*1bf0*/  UPRMT UR4, URZ, 0x654, UR4 ;  /* 0x000006543f047896 */ /* 0x000fd20008000004 */
[----:B------:R-:W-:Y:S01]  /*1c00*/  SYNCS.ARRIVE.TRANS64.RED.A1T0 RZ, [UR4], RZ ;  /* 0x000000ffffff79a7 */ /* 0x000fe20008100404 */
[----:B------:R-:W-:Y:S05]  /*1c10*/  @P0 BRA `(.L_x_26) ;  /* 0x0000000000040947 */ /* 0x000fea0003800000 */
[----:B------:R-:W-:Y:S01]  /*1c20*/  BPT.TRAP 0x1 ;  /* 0x000000040000795c */ /* 0x000fe20000300000 */
.L_x_26:
[----:B------:R-:W-:Y:S01]  /*1c30*/  IMAD.SHL.U32 R6, R100, 0x80, RZ ;  /* 0x0000008064067824 */ /* 0x000fe200078e00ff */
[----:B------:R-:W-:Y:S01]  /*1c40*/  ULDC UR6, c[0x0][0x288] ;  /* 0x0000a20000067ab9 */ /* 0x000fe20000000800 */
[----:B------:R-:W-:Y:S01]  /*1c50*/  SHF.R.S32.HI R11, RZ, 0x1f, R99 ;  /* 0x0000001fff0b7819 */ /* 0x000fe20000011463 */
[C---:B------:R-:W-:Y:S01]  /*1c60*/  IMAD.SHL.U32 R10, R101.reuse, 0x80, RZ ;  /* 0x00000080650a7824 */ /* 0x040fe200078e00ff */
[----:B------:R-:W-:Y:S01]  /*1c70*/  ULDC.64 UR4, c[0x0][0x5d0] ;  /* 0x0001740000047ab9 */ /* 0x000fe20000000a00 */
[C---:B------:R-:W-:Y:S01]  /*1c80*/  LOP3.LUT R8, R6.reuse, 0x6, R93, 0xf8, !PT ;  /* 0x0000000606087812 */ /* 0x040fe200078ef85d */
[----:B------:R-:W-:Y:S01]  /*1c90*/  IMAD.WIDE R100, R101, 0x80, R22 ;  /* 0x0000008065647825 */ /* 0x000fe200078e0216 */
[----:B------:R-:W-:Y:S01]  /*1ca0*/  ISETP.GE.AND P0, PT, R6, UR6, PT ;  /* 0x0000000606007c0c */ /* 0x000fe2000bf06270 */
[----:B------:R-:W-:Y:S01]  /*1cb0*/  ULDC UR6, c[0x0][0x284] ;  /* 0x0000a10000067ab9 */ /* 0x000fe20000000800 */
[----:B------:R-:W-:Y:S01]  /*1cc0*/  SHF.R.S32.HI R9, RZ, 0x1f, R8 ;  /* 0x0000001fff097819 */ /* 0x000fe20000011408 */
[----:B------:R-:W-:Y:S01]  /*1cd0*/  IMAD R0, R11, UR4, RZ ;  /* 0x000000040b007c24 */ /* 0x000fe2000f8e02ff */
[----:B------:R-:W-:-:S03]  /*1ce0*/  ISETP.GE.OR P0, PT, R10, UR6, P0 ;  /* 0x000000060a007c0c */ /* 0x000fc60008706670 */
[C---:B------:R-:W-:Y:S02]  /*1cf0*/  IMAD R3, R99.reuse, UR5, R0 ;  /* 0x0000000563037c24 */ /* 0x040fe4000f8e0200 */
[----:B------:R-:W-:Y:S01]  /*1d00*/  IMAD.WIDE.U32 R4, R99, UR4, R8 ;  /* 0x0000000463047c25 */ /* 0x000fe2000f8e0008 */
[----:B------:R-:W-:-:S03]  /*1d10*/  ULDC.64 UR4, c[0x0][0x5c8] ;  /* 0x0001720000047ab9 */ /* 0x000fc60000000a00 */
[----:B------:R-:W-:Y:S02]  /*1d20*/  IMAD R7, R101, UR4, RZ ;  /* 0x0000000465077c24 */ /* 0x000fe4000f8e02ff */
[----:B------:R-:W-:Y:S02]  /*1d30*/  IMAD.IADD R5, R5, 0x1, R3 ;  /* 0x0000000105057824 */ /* 0x000fe400078e0203 */
[C---:B------:R-:W-:Y:S02]  /*1d40*/  IMAD R7, R100.reuse, UR5, R7 ;  /* 0x0000000564077c24 */ /* 0x040fe4000f8e0207 */
[----:B------:R-:W-:-:S04]  /*1d50*/  IMAD.WIDE.U32 R102, R100, UR4, R4 ;  /* 0x0000000464667c25 */ /* 0x000fc8000f8e0004 */
[----:B------:R-:W-:Y:S01]  /*1d60*/  IMAD.MOV.U32 R0, RZ, RZ, -0x1 ;  /* 0xffffffffff007424 */ /* 0x000fe200078e00ff */
[----:B------:R-:W-:Y:S06]  /*1d70*/  @P0 BRA `(.L_x_28) ;  /* 0x0000004000100947 */ /* 0x000fec0003800000 */
[----:B-----5:R-:W-:Y:S01]  /*1d80*/  FSETP.NEU.AND P1, PT, R88, RZ, PT ;  /* 0x000000ff5800720b */ /* 0x020fe20003f2d000 */
[----:B------:R-:W-:Y:S01]  /*1d90*/  IMAD.IADD R4, R89, 0x1, -R6 ;  /* 0x0000000159047824 */ /* 0x000fe200078e0a06 */
[----:B------:R-:W-:Y:S01]  /*1da0*/  BSSY B0, `(.L_x_28) ;  /* 0x0000401000007945 */ /* 0x000fe20003800000 */
[----:B------:R-:W-:Y:S02]  /*1db0*/  IMAD.IADD R3, R97, 0x1, -R10 ;  /* 0x0000000161037824 */ /* 0x000fe400078e0a0a */
[----:B------:R-:W-:Y:S01]  /*1dc0*/  IMAD.IADD R113, R103, 0x1, R7 ;  /* 0x0000000167717824 */ /* 0x000fe200078e0207 */
[----:B------:R-:W-:-:S04]  /*1dd0*/  ISETP.GT.AND P0, PT, R4, RZ, PT ;  /* 0x000000ff0400720c */ /* 0x000fc80003f04270 */
[----:B------:R-:W-:-:S03]  /*1de0*/  ISETP.GT.AND P2, PT, R3, RZ, P0 ;  /* 0x000000ff0300720c */ /* 0x000fc60000744270 */
[----:B------:R-:W-:Y:S10]  /*1df0*/  @!P1 BRA `(.L_x_29) ;  /* 0x0000002c001c9947 */ /* 0x000ff40003800000 */
[----:B------:R-:W0:Y:S01]  /*1e00*/  LDC.64 R106, c[0x0][0x5b8] ;  /* 0x00016e00ff6a7b82 */ /* 0x000e220000000a00 */
[----:B------:R-:W-:-:S07]  /*1e10*/  ULDC.64 UR4, c[0x0][0x5c0] ;  /* 0x0001700000047ab9 */ /* 0x000fce0000000a00 */
[----:B------:R-:W1:Y:S08]  /*1e20*/  LDC.64 R108, c[0x0][0x5b0] ;  /* 0x00016c00ff6c7b82 */ /* 0x000e700000000a00 */
[----:B------:R-:W2:Y:S01]  /*1e30*/  LDC.64 R110, c[0x0][0x5a8] ;  /* 0x00016a00ff6e7b82 */ /* 0x000ea20000000a00 */
[-C--:B0-----:R-:W-:Y:S02]  /*1e40*/  IMAD R6, R11, R106.reuse, RZ ;  /* 0x0000006a0b067224 */ /* 0x081fe400078e02ff */
[----:B------:R-:W-:-:S04]  /*1e50*/  IMAD.WIDE.U32 R104, R99, R106, R8 ;  /* 0x0000006a63687225 */ /* 0x000fc800078e0008 */
[----:B------:R-:W-:Y:S02]  /*1e60*/  IMAD R103, R99, R107, R6 ;  /* 0x0000006b63677224 */ /* 0x000fe400078e0206 */
[-C--:B-1----:R-:W-:Y:S02]  /*1e70*/  IMAD R5, R101, R108.reuse, RZ ;  /* 0x0000006c65057224 */ /* 0x082fe400078e02ff */
[----:B------:R-:W-:Y:S02]  /*1e80*/  IMAD.IADD R13, R105, 0x1, R103 ;  /* 0x00000001690d7824 */ /* 0x000fe400078e0267 */
[----:B------:R-:W-:Y:S02]  /*1e90*/  IMAD.MOV.U32 R12, RZ, RZ, R104 ;  /* 0x000000ffff0c7224 */ /* 0x000fe400078e0068 */
[C---:B------:R-:W-:Y:S02]  /*1ea0*/  IMAD R101, R100.reuse, R109, R5 ;  /* 0x0000006d64657224 */ /* 0x040fe400078e0205 */
[----:B------:R-:W-:-:S04]  /*1eb0*/  IMAD.WIDE.U32 R6, R100, R108, R12 ;  /* 0x0000006c64067225 */ /* 0x000fc800078e000c */
[----:B------:R-:W-:Y:S01]  /*1ec0*/  IMAD.IADD R5, R7, 0x1, R101 ;  /* 0x0000000107057824 */ /* 0x000fe200078e0265 */
[----:B--2---:R-:W-:-:S04]  /*1ed0*/  LEA R14, P1, R6, R110, 0x2 ;  /* 0x0000006e060e7211 */ /* 0x004fc800078210ff */
[----:B------:R-:W-:-:S05]  /*1ee0*/  LEA.HI.X R15, R6, R111, R5, 0x2, P1 ;  /* 0x0000006f060f7211 */ /* 0x000fca00008f1405 */
[----:B------:R0:W2:Y:S01]  /*1ef0*/  @P2 LDG.E.LTC128B R5, desc[UR38][R14.64] ;  /* 0x000000260e052981 */ /* 0x0000a2000c1e1920 */
[----:B------:R-:W-:Y:S01]  /*1f00*/  LEA R10, P3, R102, UR4, 0x2 ;  /* 0x00000004660a7c11 */ /* 0x000fe2000f8610ff */
[----:B------:R-:W-:Y:S01]  /*1f10*/  IMAD.WIDE.U32 R6, R100, R108, R8 ;  /* 0x0000006c64067225 */ /* 0x000fe200078e0008 */
[----:B------:R-:W-:Y:S01]  /*1f20*/  ISETP.GT.AND P1, PT, R4, 0x1, PT ;  /* 0x000000010400780c */ /* 0x000fe20003f24270 */
[----:B------:R-:W-:Y:S02]  /*1f30*/  BSSY B1, `(.L_x_30) ;  /* 0x0000012000017945 */ /* 0x000fe40003800000 */
[----:B------:R-:W-:Y:S02]  /*1f40*/  IMAD.IADD R7, R101, 0x1, R7 ;  /* 0x0000000165077824 */ /* 0x000fe400078e0207 */
[----:B------:R-:W-:Y:S01]  /*1f50*/  IMAD.WIDE.U32 R20, R99, R106, R6 ;  /* 0x0000006a63147225 */ /* 0x000fe200078e0006 */
[----:B0-----:R-:W-:-:S03]  /*1f60*/  SHF.L.U64.HI R15, R108, 0x3, R109 ;  /* 0x000000036c0f7819 */ /* 0x001fc6000001026d */
[----:B------:R-:W-:Y:S01]  /*1f70*/  IMAD.IADD R7, R103, 0x1, R21 ;  /* 0x0000000167077824 */ /* 0x000fe200078e0215 */
[----:B------:R-:W-:Y:S01]  /*1f80*/  LEA R6, P4, R20, R110, 0x2 ;  /* 0x0000006e14067211 */ /* 0x000fe200078810ff */
[----:B------:R-:W-:-:S03]  /*1f90*/  IMAD.SHL.U32 R14, R108, 0x8, RZ ;  /* 0x000000086c0e7824 */ /* 0x000fc600078e00ff */
[----:B------:R-:W-:Y:S01]  /*1fa0*/  LEA.HI.X R7, R20, R111, R7, 0x2, P4 ;  /* 0x0000006f14077211 */ /* 0x000fe200020f1407 */
[----:B------:R-:W-:Y:S01]  /*1fb0*/  IMAD.WIDE.U32 R20, R100, R108, R14 ;  /* 0x0000006c64147225 */ /* 0x000fe200078e000e */
[----:B--2---:R-:W-:-:S05]  /*1fc0*/  LOP3.LUT R11, R5, 0xffffe000, RZ, 0xc0, !PT ;  /* 0xffffe000050b7812 */ /* 0x004fca00078ec0ff */
[----:B------:R-:W-:-:S04]  /*1fd0*/  FMUL R11, R11, R88 ;  /* 0x000000580b0b7220 */ /* 0x000fc80000400000 */
[----:B------:R-:W-:Y:S01]  /*1fe0*/  FFMA R107, R24, R19, R11 ;  /* 0x00000013186b7223 */ /* 0x000fe2000000000b */
[----:B------:R-:W-:Y:S02]  /*1ff0*/  LEA.HI.X R11, R102, UR5, R113, 0x2, P3 ;  /* 0x00000005660b7c11 */ /* 0x000fe400098f1471 */
[----:B------:R-:W-:Y:S02]  /*2000*/  ISETP.GT.AND P3, PT, R3, RZ, P1 ;  /* 0x000000ff0300720c */ /* 0x000fe40000f64270 */
[----:B------:R-:W-:-:S05]  /*2010*/  F2FP.TF32.F32.PACK_B R107, R107 ;  /* 0x0000006bff6b723e */ /* 0x000fca00024050ff */
[----:B------:R0:W-:Y:S06]  /*2020*/  @P2 STG.E desc[UR38][R10.64], R107 ;  /* 0x0000006b0a002986 */ /* 0x0001ec000c101926 */
[----:B------:R-:W-:Y:S05]  /*2030*/  @!P3 BRA `(.L_x_31) ;  /* 0x000000000004b947 */ /* 0x000fea0003800000 */
[----:B------:R1:W5:Y:S02]  /*2040*/  LDG.E.LTC128B R5, desc[UR38][R6.64+0x4] ;  /* 0x0000042606057981 */ /* 0x000364000c1e1920 */
.L_x_31:
[----:B------:R-:W-:Y:S05]  /*2050*/  BSYNC B1 ;  /* 0x0000000000017941 */ /* 0x000fea0003800000 */
.L_x_30:
[----:B-----5:R-:W-:Y:S01]  /*2060*/  LOP3.LUT R15, R5, 0xffffe000, RZ, 0xc0, !PT ;  /* 0xffffe000050f7812 */ /* 0x020fe200078ec0ff */
[----:B------:R-:W-:Y:S01]  /*2070*/  IMAD.IADD R101, R101, 0x1, R21 ;  /* 0x0000000165657824 */ /* 0x000fe200078e0215 */
[----:B------:R-:W-:Y:S01]  /*2080*/  IADD3 R104, P2, R104, R20, RZ ;  /* 0x0000001468687210 */ /* 0x000fe20007f5e0ff */
[----:B------:R-:W-:Y:S01]  /*2090*/  IMAD.MOV.U32 R24, RZ, RZ, R5 ;  /* 0x000000ffff187224 */ /* 0x000fe200078e0005 */
[----:B------:R-:W-:Y:S01]  /*20a0*/  ISETP.GT.AND P0, PT, R3, 0x8, P0 ;  /* 0x000000080300780c */ /* 0x000fe20000704270 */
[----:B------:R-:W-:Y:S02]  /*20b0*/  FMUL R12, R15, R88 ;  /* 0x000000580f0c7220 */ /* 0x000fe40000400000 */
[----:B------:R-:W-:Y:S01]  /*20c0*/  IMAD.X R13, R101, 0x1, R13, P2 ;  /* 0x00000001650d7824 */ /* 0x000fe200010e060d */
[----:B------:R-:W-:Y:S01]  /*20d0*/  LEA R14, P2, R104, R110, 0x2 ;  /* 0x0000006e680e7211 */ /* 0x000fe200078410ff */
[----:B------:R-:W-:-:S03]  /*20e0*/  FFMA R25, R25, R19, R12 ;  /* 0x0000001319197223 */ /* 0x000fc6000000000c */
[----:B------:R-:W-:Y:S02]  /*20f0*/  LEA.HI.X R15, R104, R111, R13, 0x2, P2 ;  /* 0x0000006f680f7211 */ /* 0x000fe400010f140d */
[----:B------:R-:W-:-:S05]  /*2100*/  F2FP.TF32.F32.PACK_B R25, R25 ;  /* 0x00000019ff19723e */ /* 0x000fca00024050ff */
[----:B------:R2:W-:Y:S04]  /*2110*/  @P3 STG.E desc[UR38][R10.64+0x4], R25 ;  /* 0x000004190a003986 */ /* 0x0005e8000c101926 */
[----:B------:R-:W3:Y:S01]  /*2120*/  @P0 LDG.E.LTC128B R24, desc[UR38][R14.64] ;  /* 0x000000260e180981 */ /* 0x000ee2000c1e1920 */
[----:B------:R-:W-:Y:S01]  /*2130*/  IADD3 R20, P2, R8, R20, RZ ;  /* 0x0000001408147210 */ /* 0x000fe20007f5e0ff */
[----:B------:R-:W-:Y:S01]  /*2140*/  BSSY B1, `(.L_x_32) ;  /* 0x0000011000017945 */ /* 0x000fe20003800000 */
[----:B------:R-:W-:-:S03]  /*2150*/  ISETP.GT.AND P1, PT, R3, 0x8, P1 ;  /* 0x000000080300780c */ /* 0x000fc60000f24270 */
[----:B------:R-:W-:Y:S01]  /*2160*/  IMAD.X R21, R9, 0x1, R101, P2 ;  /* 0x0000000109157824 */ /* 0x000fe200010e0665 */
[C---:B------:R-:W-:Y:S02]  /*2170*/  SHF.L.U64.HI R9, R92.reuse, 0x2, R91 ;  /* 0x000000025c097819 */ /* 0x040fe4000001025b */
[----:B------:R-:W-:Y:S01]  /*2180*/  LEA R12, P2, R92, R10, 0x2 ;  /* 0x0000000a5c0c7211 */ /* 0x000fe200078410ff */
[----:B------:R-:W-:-:S04]  /*2190*/  IMAD.WIDE.U32 R20, R99, R106, R20 ;  /* 0x0000006a63147225 */ /* 0x000fc800078e0014 */
[----:B------:R-:W-:Y:S01]  /*21a0*/  IMAD.X R13, R9, 0x1, R11, P2 ;  /* 0x00000001090d7824 */ /* 0x000fe200010e060b */
[----:B------:R-:W-:Y:S02]  /*21b0*/  LEA R8, P3, R20, R110, 0x2 ;  /* 0x0000006e14087211 */ /* 0x000fe400078610ff */
[----:B---3--:R-:W-:-:S05]  /*21c0*/  LOP3.LUT R5, R24, 0xffffe000, RZ, 0xc0, !PT ;  /* 0xffffe00018057812 */ /* 0x008fca00078ec0ff */
[----:B------:R-:W-:-:S04]  /*21d0*/  FMUL R5, R5, R88 ;  /* 0x0000005805057220 */ /* 0x000fc80000400000 */
[----:B------:R-:W-:Y:S01]  /*21e0*/  FFMA R99, R26, R19, R5 ;  /* 0x000000131a637223 */ /* 0x000fe20000000005 */
[----:B------:R-:W-:-:S04]  /*21f0*/  IMAD.IADD R5, R103, 0x1, R21 ;  /* 0x0000000167057824 */ /* 0x000fc800078e0215 */
[----:B------:R-:W-:Y:S02]  /*2200*/  F2FP.TF32.F32.PACK_B R99, R99 ;  /* 0x00000063ff63723e */ /* 0x000fe400024050ff */
[----:B------:R-:W-:-:S03]  /*2210*/  LEA.HI.X R9, R20, R111, R5, 0x2, P3 ;  /* 0x0000006f14097211 */ /* 0x000fc600018f1405 */
[----:B------:R2:W-:Y:S01]  /*2220*/  @P0 STG.E desc[UR38][R12.64], R99 ;  /* 0x000000630c000986 */ /* 0x0005e2000c101926 */
[----:B------:R-:W-:Y:S05]  /*2230*/  @!P1 BRA `(.L_x_33) ;  /* 0x0000000000049947 */ /* 0x000fea0003800000 */
[----:B------:R3:W5:Y:S02]  /*2240*/  LDG.E.LTC128B R24, desc[UR38][R8.64+0x4] ;  /* 0x0000042608187981 */ /* 0x000764000c1e1920 */
.L_x_33:
[----:B------:R-:W-:Y:S05]  /*2250*/  BSYNC B1 ;  /* 0x0000000000017941 */ /* 0x000fea0003800000 */
.L_x_32:
[----:B-----5:R-:W-:Y:S01]  /*2260*/  LOP3.LUT R5, R24, 0xffffe000, RZ, 0xc0, !PT ;  /* 0xffffe00018057812 */ /* 0x020fe200078ec0ff */
[----:B------:R-:W-:Y:S01]  /*2270*/  BSSY B1, `(.L_x_34) ;  /* 0x0000009000017945 */ /* 0x000fe20003800000 */
[----:B------:R-:W-:-:S03]  /*2280*/  ISETP.GT.AND P0, PT, R4, 0x8, PT ;  /* 0x000000080400780c */ /* 0x000fc60003f04270 */
[----:B------:R-:W-:Y:S01]  /*2290*/  FMUL R14, R5, R88 ;  /* 0x00000058050e7220 */ /* 0x000fe20000400000 */
[----:B------:R-:W-:-:S03]  /*22a0*/  ISETP.GT.AND P2, PT, R3, RZ, P0 ;  /* 0x000000ff0300720c */ /* 0x000fc60000744270 */
[----:B------:R-:W-:-:S05]  /*22b0*/  FFMA R27, R27, R19, R14 ;  /* 0x000000131b1b7223 */ /* 0x000fca000000000e */
[----:B------:R-:W-:-:S05]  /*22c0*/  F2FP.TF32.F32.PACK_B R27, R27 ;  /* 0x0000001bff1b723e */ /* 0x000fca00024050ff */
[----:B------:R4:W-:Y:S01]  /*22d0*/  @P1 STG.E desc[UR38][R12.64+0x4], R27 ;  /* 0x0000041b0c001986 */ /* 0x0009e2000c101926 */
[----:B------:R-:W-:Y:S05]  /*22e0*/  @!P2 BRA `(.L_x_35) ;  /* 0x000000000004a947 */ /* 0x000fea0003800000 */
[----:B------:R0:W5:Y:S02]  /*22f0*/  LDG.E.LTC128B R24, desc[UR38][R6.64+0x20] ;  /* 0x0000202606187981 */ /* 0x000164000c1e1920 */
.L_x_35:
[----:B------:R-:W-:Y:S05]  /*2300*/  BSYNC B1 ;  /* 0x0000000000017941 */ /* 0x000fea0003800000 */
.L_x_34:
        /* <DEDUP_REMOVED lines=10> */
.L_x_37:
[----:B------:R-:W-:Y:S05]  /*23b0*/  BSYNC B1 ;  /* 0x0000000000017941 */ /* 0x000fea0003800000 */
.L_x_36:
[----:B0----5:R-:W-:Y:S01]  /*23c0*/  LOP3.LUT R5, R24, 0xffffe000, RZ, 0xc0, !PT ;  /* 0xffffe00018057812 */ /* 0x021fe200078ec0ff */
[----:B------:R-:W-:Y:S01]  /*23d0*/  BSSY B1, `(.L_x_38) ;  /* 0x0000008000017945 */ /* 0x000fe20003800000 */
[----:B------:R-:W-:-:S03]  /*23e0*/  ISETP.GT.AND P0, PT, R3, 0x8, P0 ;  /* 0x000000080300780c */ /* 0x000fc60000704270 */
[----:B------:R-:W-:-:S04]  /*23f0*/  FMUL R14, R5, R88 ;  /* 0x00000058050e7220 */ /* 0x000fc80000400000 */
[----:B------:R-:W-:-:S05]  /*2400*/  FFMA R29, R29, R19, R14 ;  /* 0x000000131d1d7223 */ /* 0x000fca000000000e */
[----:B------:R-:W-:-:S05]  /*2410*/  F2FP.TF32.F32.PACK_B R29, R29 ;  /* 0x0000001dff1d723e */ /* 0x000fca00024050ff */
[----:B------:R0:W-:Y:S01]  /*2420*/  @P3 STG.E desc[UR38][R10.64+0x24], R29 ;  /* 0x0000241d0a003986 */ /* 0x0001e2000c101926 */
[----:B------:R-:W-:Y:S05]  /*2430*/  @!P0 BRA `(.L_x_39) ;  /* 0x0000000000048947 */ /* 0x000fea0003800000 */
[----:B------:R0:W5:Y:S02]  /*2440*/  LDG.E.LTC128B R24, desc[UR38][R8.64+0x20] ;  /* 0x0000202608187981 */ /* 0x000164000c1e1920 */
.L_x_39:
[----:B------:R-:W-:Y:S05]  /*2450*/  BSYNC B1 ;  /* 0x0000000000017941 */ /* 0x000fea0003800000 */
.L_x_38:
[----:B-----5:R-:W-:Y:S01]  /*2460*/  LOP3.LUT R5, R24, 0xffffe000, RZ, 0xc0, !PT ;  /* 0xffffe00018057812 */ /* 0x020fe200078ec0ff */
        /* <DEDUP_REMOVED lines=8> */
.L_x_41:
[----:B------:R-:W-:Y:S05]  /*24f0*/  BSYNC B1 ;  /* 0x0000000000017941 */ /* 0x000fea0003800000 */
.L_x_40:
[----:B0----5:R-:W-:Y:S01]  /*2500*/  LOP3.LUT R5, R24, 0xffffe000, RZ, 0xc0, !PT ;  /* 0xffffe00018057812 */ /* 0x021fe200078ec0ff */
        /* <DEDUP_REMOVED lines=9> */
.L_x_43:
[----:B------:R-:W-:Y:S05]  /*25a0*/  BSYNC B1 ;  /* 0x0000000000017941 */ /* 0x000fea0003800000 */
.L_x_42:
        /* <DEDUP_REMOVED lines=10> */
.L_x_45:
[----:B------:R-:W-:Y:S05]  /*2650*/  BSYNC B1 ;  /* 0x0000000000017941 */ /* 0x000fea0003800000 */
.L_x_44:
        /* <DEDUP_REMOVED lines=9> */
.L_x_47:
[----:B------:R-:W-:Y:S05]  /*26f0*/  BSYNC B1 ;  /* 0x0000000000017941 */ /* 0x000fea0003800000 */
.L_x_46:
        /* <DEDUP_REMOVED lines=9> */
.L_x_49:
[----:B------:R-:W-:Y:S05]  /*2790*/  BSYNC B1 ;  /* 0x0000000000017941 */ /* 0x000fea0003800000 */
.L_x_48:
        /* <DEDUP_REMOVED lines=10> */
.L_x_51:
[----:B------:R-:W-:Y:S05]  /*2840*/  BSYNC B1 ;  /* 0x0000000000017941 */ /* 0x000fea0003800000 */
.L_x_50:
        /* <DEDUP_REMOVED lines=10> */
.L_x_53:
[----:B------:R-:W-:Y:S05]  /*28f0*/  BSYNC B1 ;  /* 0x0000000000017941 */ /* 0x000fea0003800000 */
.L_x_52:
        /* <DEDUP_REMOVED lines=9> */
.L_x_55:
[----:B------:R-:W-:Y:S05]  /*2990*/  BSYNC B1 ;  /* 0x0000000000017941 */ /* 0x000fea0003800000 */
.L_x_54:
        /* <DEDUP_REMOVED lines=9> */
.L_x_57:
[----:B------:R-:W-:Y:S05]  /*2a30*/  BSYNC B1 ;  /* 0x0000000000017941 */ /* 0x000fea0003800000 */
.L_x_56:
        /* <DEDUP_REMOVED lines=10> */
.L_x_59:
[----:B------:R-:W-:Y:S05]  /*2ae0*/  BSYNC B1 ;  /* 0x0000000000017941 */ /* 0x000fea0003800000 */
.L_x_58:
        /* <DEDUP_REMOVED lines=10> */
.L_x_61:
[----:B------:R-:W-:Y:S05]  /*2b90*/  BSYNC B1 ;  /* 0x0000000000017941 */ /* 0x000fea0003800000 */
.L_x_60:
        /* <DEDUP_REMOVED lines=9> */
.L_x_63:
[----:B------:R-:W-:Y:S05]  /*2c30*/  BSYNC B1 ;  /* 0x0000000000017941 */ /* 0x000fea0003800000 */
.L_x_62:
        /* <DEDUP_REMOVED lines=9> */
.L_x_65:
[----:B------:R-:W-:Y:S05]  /*2cd0*/  BSYNC B1 ;  /* 0x0000000000017941 */ /* 0x000fea0003800000 */
.L_x_64:
        /* <DEDUP_REMOVED lines=10> */
.L_x_67:
[----:B------:R-:W-:Y:S05]  /*2d80*/  BSYNC B1 ;  /* 0x0000000000017941 */ /* 0x000fea0003800000 */
.L_x_66:
        /* <DEDUP_REMOVED lines=10> */
.L_x_69:
[----:B------:R-:W-:Y:S05]  /*2e30*/  BSYNC B1 ;  /* 0x0000000000017941 */ /* 0x000fea0003800000 */
.L_x_68:
        /* <DEDUP_REMOVED lines=9> */
.L_x_71:
[----:B------:R-:W-:Y:S05]  /*2ed0*/  BSYNC B1 ;  /* 0x0000000000017941 */ /* 0x000fea0003800000 */
.L_x_70:
        /* <DEDUP_REMOVED lines=9> */
.L_x_73:
[----:B------:R-:W-:Y:S05]  /*2f70*/  BSYNC B1 ;  /* 0x0000000000017941 */ /* 0x000fea0003800000 */
.L_x_72:
        /* <DEDUP_REMOVED lines=10> */
.L_x_75:
[----:B------:R-:W-:Y:S05]  /*3020*/  BSYNC B1 ;  /* 0x0000000000017941 */ /* 0x000fea0003800000 */
.L_x_74:
        /* <DEDUP_REMOVED lines=10> */
.L_x_77:
[----:B------:R-:W-:Y:S05]  /*30d0*/  BSYNC B1 ;  /* 0x0000000000017941 */ /* 0x000fea0003800000 */
.L_x_76:
        /* <DEDUP_REMOVED lines=9> */
.L_x_79:
[----:B------:R-:W-:Y:S05]  /*3170*/  BSYNC B1 ;  /* 0x0000000000017941 */ /* 0x000fea0003800000 */
.L_x_78:
        /* <DEDUP_REMOVED lines=9> */
.L_x_81:
[----:B------:R-:W-:Y:S05]  /*3210*/  BSYNC B1 ;  /* 0x0000000000017941 */ /* 0x000fea0003800000 */
.L_x_80:
        /* <DEDUP_REMOVED lines=10> */
.L_x_83:
[----:B------:R-:W-:Y:S05]  /*32c0*/  BSYNC B1 ;  /* 0x0000000000017941 */ /* 0x000fea0003800000 */
.L_x_82:
        /* <DEDUP_REMOVED lines=10> */
.L_x_85:
[----:B------:R-:W-:Y:S05]  /*3370*/  BSYNC B1 ;  /* 0x0000000000017941 */ /* 0x000fea0003800000 */
.L_x_84:
        /* <DEDUP_REMOVED lines=9> */
.L_x_87:
[----:B------:R-:W-:Y:S05]  /*3410*/  BSYNC B1 ;  /* 0x0000000000017941 */ /* 0x000fea0003800000 */
.L_x_86:
        /* <DEDUP_REMOVED lines=9> */
.L_x_89:
[----:B------:R-:W-:Y:S05]  /*34b0*/  BSYNC B1 ;  /* 0x0000000000017941 */ /* 0x000fea0003800000 */
.L_x_88:
        /* <DEDUP_REMOVED lines=10> */
.L_x_91:
[----:B------:R-:W-:Y:S05]  /*3560*/  BSYNC B1 ;  /* 0x0000000000017941 */ /* 0x000fea0003800000 */
.L_x_90:
        /* <DEDUP_REMOVED lines=10> */
.L_x_93:
[----:B------:R-:W-:Y:S05]  /*3610*/  BSYNC B1 ;  /* 0x0000000000017941 */ /* 0x000fea0003800000 */
.L_x_92:
        /* <DEDUP_REMOVED lines=9> */
.L_x_95:
[----:B------:R-:W-:Y:S05]  /*36b0*/  BSYNC B1 ;  /* 0x0000000000017941 */ /* 0x000fea0003800000 */
.L_x_94:
        /* <DEDUP_REMOVED lines=9> */
.L_x_97:
[----:B------:R-:W-:Y:S05]  /*3750*/  BSYNC B1 ;  /* 0x0000000000017941 */ /* 0x000fea0003800000 */
.L_x_96:
        /* <DEDUP_REMOVED lines=10> */
.L_x_99:
[----:B------:R-:W-:Y:S05]  /*3800*/  BSYNC B1 ;  /* 0x0000000000017941 */ /* 0x000fea0003800000 */
.L_x_98:
        /* <DEDUP_REMOVED lines=10> */
.L_x_101:
[----:B------:R-:W-:Y:S05]  /*38b0*/  BSYNC B1 ;  /* 0x0000000000017941 */ /* 0x000fea0003800000 */
.L_x_100:
        /* <DEDUP_REMOVED lines=9> */
.L_x_103:
[----:B------:R-:W-:Y:S05]  /*3950*/  BSYNC B1 ;  /* 0x0000000000017941 */ /* 0x000fea0003800000 */
.L_x_102:
        /* <DEDUP_REMOVED lines=9> */
.L_x_105:
[----:B------:R-:W-:Y:S05]  /*39f0*/  BSYNC B1 ;  /* 0x0000000000017941 */ /* 0x000fea0003800000 */
.L_x_104:
        /* <DEDUP_REMOVED lines=10> */
.L_x_107:
[----:B------:R-:W-:Y:S05]  /*3aa0*/  BSYNC B1 ;  /* 0x0000000000017941 */ /* 0x000fea0003800000 */
.L_x_106:
        /* <DEDUP_REMOVED lines=10> */
.L_x_109:
[----:B------:R-:W-:Y:S05]  /*3b50*/  BSYNC B1 ;  /* 0x0000000000017941 */ /* 0x000fea0003800000 */
.L_x_108:
        /* <DEDUP_REMOVED lines=9> */
.L_x_111:
[----:B------:R-:W-:Y:S05]  /*3bf0*/  BSYNC B1 ;  /* 0x0000000000017941 */ /* 0x000fea0003800000 */
.L_x_110:
        /* <DEDUP_REMOVED lines=9> */
.L_x_113:
[----:B------:R-:W-:Y:S05]  /*3c90*/  BSYNC B1 ;  /* 0x0000000000017941 */ /* 0x000fea0003800000 */
.L_x_112:
        /* <DEDUP_REMOVED lines=10> */
.L_x_115:
[----:B------:R-:W-:Y:S05]  /*3d40*/  BSYNC B1 ;  /* 0x0000000000017941 */ /* 0x000fea0003800000 */
.L_x_114:
        /* <DEDUP_REMOVED lines=10> */
.L_x_117:
[----:B------:R-:W-:Y:S05]  /*3df0*/  BSYNC B1 ;  /* 0x0000000000017941 */ /* 0x000fea0003800000 */
.L_x_116:
        /* <DEDUP_REMOVED lines=9> */
.L_x_119:
[----:B------:R-:W-:Y:S05]  /*3e90*/  BSYNC B1 ;  /* 0x0000000000017941 */ /* 0x000fea0003800000 */
.L_x_118:
        /* <DEDUP_REMOVED lines=9> */
.L_x_121:
[----:B------:R-:W-:Y:S05]  /*3f30*/  BSYNC B1 ;  /* 0x0000000000017941 */ /* 0x000fea0003800000 */
.L_x_120:
        /* <DEDUP_REMOVED lines=10> */
.L_x_123:
[----:B------:R-:W-:Y:S05]  /*3fe0*/  BSYNC B1 ;  /* 0x0000000000017941 */ /* 0x000fea0003800000 */
.L_x_122:
        /* <DEDUP_REMOVED lines=10> */
.L_x_125:
[----:B------:R-:W-:Y:S05]  /*4090*/  BSYNC B1 ;  /* 0x0000000000017941 */ /* 0x000fea0003800000 */
.L_x_124:
        /* <DEDUP_REMOVED lines=9> */
.L_x_127:
[----:B------:R-:W-:Y:S05]  /*4130*/  BSYNC B1 ;  /* 0x0000000000017941 */ /* 0x000fea0003800000 */
.L_x_126:
        /* <DEDUP_REMOVED lines=9> */
.L_x_129:
[----:B------:R-:W-:Y:S05]  /*41d0*/  BSYNC B1 ;  /* 0x0000000000017941 */ /* 0x000fea0003800000 */
.L_x_128:
        /* <DEDUP_REMOVED lines=10> */
.L_x_131:
[----:B------:R-:W-:Y:S05]  /*4280*/  BSYNC B1 ;  /* 0x0000000000017941 */ /* 0x000fea0003800000 */
.L_x_130:
        /* <DEDUP_REMOVED lines=10> */
.L_x_133:
[----:B------:R-:W-:Y:S05]  /*4330*/  BSYNC B1 ;  /* 0x0000000000017941 */ /* 0x000fea0003800000 */
.L_x_132:
        /* <DEDUP_REMOVED lines=9> */
.L_x_135:
[----:B------:R-:W-:Y:S05]  /*43d0*/  BSYNC B1 ;  /* 0x0000000000017941 */ /* 0x000fea0003800000 */
.L_x_134:
        /* <DEDUP_REMOVED lines=9> */
.L_x_137:
[----:B------:R-:W-:Y:S05]  /*4470*/  BSYNC B1 ;  /* 0x0000000000017941 */ /* 0x000fea0003800000 */
.L_x_136:
        /* <DEDUP_REMOVED lines=10> */
.L_x_139:
[----:B------:R-:W-:Y:S05]  /*4520*/  BSYNC B1 ;  /* 0x0000000000017941 */ /* 0x000fea0003800000 */
.L_x_138:
        /* <DEDUP_REMOVED lines=10> */
.L_x_141:
[----:B------:R-:W-:Y:S05]  /*45d0*/  BSYNC B1 ;  /* 0x0000000000017941 */ /* 0x000fea0003800000 */
.L_x_140:
        /* <DEDUP_REMOVED lines=9> */
.L_x_143:
[----:B------:R-:W-:Y:S05]  /*4670*/  BSYNC B1 ;  /* 0x0000000000017941 */ /* 0x000fea0003800000 */
.L_x_142:
        /* <DEDUP_REMOVED lines=9> */
.L_x_145:
[----:B------:R-:W-:Y:S05]  /*4710*/  BSYNC B1 ;  /* 0x0000000000017941 */ /* 0x000fea0003800000 */
.L_x_144:
        /* <DEDUP_REMOVED lines=10> */
.L_x_147:
[----:B------:R-:W-:Y:S05]  /*47c0*/  BSYNC B1 ;  /* 0x0000000000017941 */ /* 0x000fea0003800000 */
.L_x_146:
[----:B-----5:R-:W-:Y:S01]  /*47d0*/  LOP3.LUT R5, R24, 0xffffe000, RZ, 0xc0, !PT ;  /* 0xffffe00018057812 */ /* 0x020fe200078ec0ff */
[----:B------:R-:W-:Y:S01]  /*47e0*/  BSSY B1, `(.L_x_148) ;  /* 0x000000b000017945 */ /* 0x000fe20003800000 */
[----:B------:R-:W-:Y:S01]  /*47f0*/  ISETP.GT.AND P1, PT, R4, 0x79, PT ;  /* 0x000000790400780c */ /* 0x000fe20003f24270 */
[----:B------:R-:W-:Y:S02]  /*4800*/  @P2 IMAD.MOV.U32 R4, RZ, RZ, R10 ;  /* 0x000000ffff042224 */ /* 0x000fe400078e000a */
[----:B------:R-:W-:Y:S01]  /*4810*/  FMUL R5, R5, R88 ;  /* 0x0000005805057220 */ /* 0x000fe20000400000 */
[----:B------:R-:W-:-:S03]  /*4820*/  ISETP.GT.AND P3, PT, R3, RZ, P1 ;  /* 0x000000ff0300720c */ /* 0x000fc60000f64270 */
[----:B------:R-:W-:Y:S01]  /*4830*/  FFMA R15, R84, R19, R5 ;  /* 0x00000013540f7223 */ /* 0x000fe20000000005 */
[----:B------:R-:W-:-:S04]  /*4840*/  @P2 IMAD.MOV.U32 R5, RZ, RZ, R11 ;  /* 0x000000ffff052224 */ /* 0x000fc800078e000b */
[----:B------:R-:W-:-:S05]  /*4850*/  F2FP.TF32.F32.PACK_B R15, R15 ;  /* 0x0000000fff0f723e */ /* 0x000fca00024050ff */
[----:B------:R0:W-:Y:S01]  /*4860*/  @P2 STG.E desc[UR38][R4.64+0x1e0], R15 ;  /* 0x0001e00f04002986 */ /* 0x0001e2000c101926 */
[----:B------:R-:W-:Y:S05]  /*4870*/  @!P3 BRA `(.L_x_149) ;  /* 0x000000000004b947 */ /* 0x000fea0003800000 */
[----:B------:R0:W5:Y:S02]  /*4880*/  LDG.E.LTC128B R24, desc[UR38][R6.64+0x1e4] ;  /* 0x0001e42606187981 */ /* 0x000164000c1e1920 */
.L_x_149:
[----:B------:R-:W-:Y:S05]  /*4890*/  BSYNC B1 ;  /* 0x0000000000017941 */ /* 0x000fea0003800000 */
.L_x_148:
        /* <DEDUP_REMOVED lines=9> */
.L_x_151:
[----:B------:R-:W-:Y:S05]  /*4930*/  BSYNC B1 ;  /* 0x0000000000017941 */ /* 0x000fea0003800000 */
.L_x_150:
[----:B-----5:R-:W-:Y:S01]  /*4940*/  LOP3.LUT R5, R24, 0xffffe000, RZ, 0xc0, !PT ;  /* 0xffffe00018057812 */ /* 0x020fe200078ec0ff */
[----:B------:R-:W-:Y:S01]  /*4950*/  @P0 IMAD.MOV.U32 R4, RZ, RZ, R12 ;  /* 0x000000ffff040224 */ /* 0x000fe200078e000c */
[----:B------:R-:W-:Y:S01]  /*4960*/  ISETP.GT.AND P1, PT, R3, 0x8, P1 ;  /* 0x000000080300780c */ /* 0x000fe20000f24270 */
[----:B------:R-:W-:Y:S02]  /*4970*/  BSSY B1, `(.L_x_152) ;  /* 0x0000008000017945 */ /* 0x000fe40003800000 */
[----:B------:R-:W-:-:S04]  /*4980*/  FMUL R5, R5, R88 ;  /* 0x0000005805057220 */ /* 0x000fc80000400000 */
[----:B-1----:R-:W-:Y:S01]  /*4990*/  FFMA R7, R86, R19, R5 ;  /* 0x0000001356077223 */ /* 0x002fe20000000005 */
[----:B------:R-:W-:-:S04]  /*49a0*/  @P0 IMAD.MOV.U32 R5, RZ, RZ, R13 ;  /* 0x000000ffff050224 */ /* 0x000fc800078e000d */
[----:B------:R-:W-:-:S05]  /*49b0*/  F2FP.TF32.F32.PACK_B R7, R7 ;  /* 0x00000007ff07723e */ /* 0x000fca00024050ff */
[----:B------:R1:W-:Y:S01]  /*49c0*/  @P0 STG.E desc[UR38][R4.64+0x1e0], R7 ;  /* 0x0001e00704000986 */ /* 0x0003e2000c101926 */
[----:B------:R-:W-:Y:S05]  /*49d0*/  @!P1 BRA `(.L_x_153) ;  /* 0x0000000000049947 */ /* 0x000fea0003800000 */
[----:B------:R0:W5:Y:S02]  /*49e0*/  LDG.E.LTC128B R24, desc[UR38][R8.64+0x1e4] ;  /* 0x0001e42608187981 */ /* 0x000164000c1e1920 */
.L_x_153:
[----:B------:R-:W-:Y:S05]  /*49f0*/  BSYNC B1 ;  /* 0x0000000000017941 */ /* 0x000fea0003800000 */
.L_x_152:
[----:B------:R-:W-:Y:S05]  /*4a00*/  @!P1 BRA `(.L_x_154) ;  /* 0x0000001000e89947 */ /* 0x000fea0003800000 */
[----:B-----5:R-:W-:-:S05]  /*4a10*/  LOP3.LUT R3, R24, 0xffffe000, RZ, 0xc0, !PT ;  /* 0xffffe00018037812 */ /* 0x020fca00078ec0ff */
[----:B-1----:R-:W-:-:S04]  /*4a20*/  FMUL R4, R3, R88 ;  /* 0x0000005803047220 */ /* 0x002fc80000400000 */
[----:B------:R-:W-:-:S05]  /*4a30*/  FFMA R87, R87, R19, R4 ;  /* 0x0000001357577223 */ /* 0x000fca0000000004 */
[----:B------:R-:W-:-:S05]  /*4a40*/  F2FP.TF32.F32.PACK_B R87, R87 ;  /* 0x00000057ff57723e */ /* 0x000fca00024050ff */
[----:B------:R1:W-:Y:S01]  /*4a50*/  STG.E desc[UR38][R12.64+0x1e4], R87 ;  /* 0x0001e4570c007986 */ /* 0x0003e2000c101926 */
[----:B------:R-:W-:Y:S05]  /*4a60*/  BRA `(.L_x_154) ;  /* 0x0000001000d07947 */ /* 0x000fea0003800000 */
.L_x_29:
[----:B------:R-:W-:Y:S01]  /*4a70*/  ISETP.GT.AND P4, PT, R4, 0x1, PT ;  /* 0x000000010400780c */ /* 0x000fe20003f84270 */
[----:B------:R-:W-:Y:S01]  /*4a80*/  ULDC.64 UR4, c[0x0][0x5c0] ;  /* 0x0001700000047ab9 */ /* 0x000fe20000000a00 */
[-C--:B------:R-:W-:Y:S01]  /*4a90*/  FMUL R5, R24, R19.reuse ;  /* 0x0000001318057220 */ /* 0x080fe20000400000 */
[----:B------:R-:W-:Y:S01]  /*4aa0*/  LEA R6, P3, R102, UR4, 0x2 ;  /* 0x0000000466067c11 */ /* 0x000fe2000f8610ff */
[-C--:B------:R-:W-:Y:S01]  /*4ab0*/  FMUL R25, R25, R19.reuse ;  /* 0x0000001319197220 */ /* 0x080fe20000400000 */
[----:B------:R-:W-:Y:S01]  /*4ac0*/  ISETP.GT.AND P1, PT, R3, RZ, P4 ;  /* 0x000000ff0300720c */ /* 0x000fe20002724270 */
[-C--:B------:R-:W-:Y:S01]  /*4ad0*/  FMUL R11, R26, R19.reuse ;  /* 0x000000131a0b7220 */ /* 0x080fe20000400000 */
[----:B------:R-:W-:Y:S01]  /*4ae0*/  LEA.HI.X R7, R102, UR5, R113, 0x2, P3 ;  /* 0x0000000566077c11 */ /* 0x000fe200098f1471 */
[----:B------:R-:W-:Y:S01]  /*4af0*/  FMUL R27, R27, R19 ;  /* 0x000000131b1b7220 */ /* 0x000fe20000400000 */
[----:B------:R-:W-:Y:S01]  /*4b00*/  F2FP.TF32.F32.PACK_B R5, R5 ;  /* 0x00000005ff05723e */ /* 0x000fe200024050ff */
[----:B------:R-:W-:Y:S01]  /*4b10*/  FMUL R29, R29, R19 ;  /* 0x000000131d1d7220 */ /* 0x000fe20000400000 */
[----:B------:R-:W-:Y:S01]  /*4b20*/  F2FP.TF32.F32.PACK_B R25, R25 ;  /* 0x00000019ff19723e */ /* 0x000fe200024050ff */
[-C--:B------:R-:W-:Y:S01]  /*4b30*/  FMUL R31, R31, R19.reuse ;  /* 0x000000131f1f7220 */ /* 0x080fe20000400000 */
[C---:B------:R-:W-:Y:S01]  /*4b40*/  SHF.L.U64.HI R9, R92.reuse, 0x2, R91 ;  /* 0x000000025c097819 */ /* 0x040fe2000001025b */
[----:B------:R0:W-:Y:S01]  /*4b50*/  @P2 STG.E desc[UR38][R6.64], R5 ;  /* 0x0000000506002986 */ /* 0x0001e2000c101926 */
[----:B------:R-:W-:Y:S01]  /*4b60*/  LEA R8, P3, R92, R6, 0x2 ;  /* 0x000000065c087211 */ /* 0x000fe200078610ff */
[-C--:B------:R-:W-:Y:S01]  /*4b70*/  FMUL R13, R32, R19.reuse ;  /* 0x00000013200d7220 */ /* 0x080fe20000400000 */
[C---:B------:R-:W-:Y:S01]  /*4b80*/  ISETP.GT.AND P2, PT, R4.reuse, 0x8, PT ;  /* 0x000000080400780c */ /* 0x040fe20003f44270 */
[----:B------:R-:W-:Y:S01]  /*4b90*/  @P1 STG.E desc[UR38][R6.64+0x4], R25 ;  /* 0x0000041906001986 */ /* 0x000fe2000c101926 */
[----:B------:R-:W-:Y:S01]  /*4ba0*/  ISETP.GT.AND P1, PT, R4, 0x9, PT ;  /* 0x000000090400780c */ /* 0x000fe20003f24270 */
[----:B------:R-:W-:Y:S01]  /*4bb0*/  IMAD.X R9, R9, 0x1, R7, P3 ;  /* 0x0000000109097824 */ /* 0x000fe200018e0607 */
[----:B------:R-:W-:Y:S01]  /*4bc0*/  ISETP.GT.AND P0, PT, R3, 0x8, P0 ;  /* 0x000000080300780c */ /* 0x000fe20000704270 */
[-C--:B------:R-:W-:Y:S01]  /*4bd0*/  FMUL R33, R33, R19.reuse ;  /* 0x0000001321217220 */ /* 0x080fe20000400000 */
[----:B------:R-:W-:Y:S01]  /*4be0*/  ISETP.GT.AND P4, PT, R3, 0x8, P4 ;  /* 0x000000080300780c */ /* 0x000fe20002784270 */
[-C--:B------:R-:W-:Y:S01]  /*4bf0*/  FMUL R35, R35, R19.reuse ;  /* 0x0000001323237220 */ /* 0x080fe20000400000 */
[C---:B------:R-:W-:Y:S01]  /*4c00*/  ISETP.GT.AND P5, PT, R3.reuse, RZ, P2 ;  /* 0x000000ff0300720c */ /* 0x040fe200017a4270 */
[-C--:B0-----:R-:W-:Y:S01]  /*4c10*/  FMUL R5, R28, R19.reuse ;  /* 0x000000131c057220 */ /* 0x081fe20000400000 */
[----:B------:R-:W-:Y:S01]  /*4c20*/  ISETP.GT.AND P3, PT, R3, RZ, P1 ;  /* 0x000000ff0300720c */ /* 0x000fe20000f64270 */
[----:B------:R-:W-:Y:S01]  /*4c30*/  FMUL R37, R37, R19 ;  /* 0x0000001325257220 */ /* 0x000fe20000400000 */
[----:B------:R-:W-:Y:S01]  /*4c40*/  F2FP.TF32.F32.PACK_B R11, R11 ;  /* 0x0000000bff0b723e */ /* 0x000fe200024050ff */
[----:B------:R-:W-:Y:S01]  /*4c50*/  FMUL R39, R39, R19 ;  /* 0x0000001327277220 */ /* 0x000fe20000400000 */
[----:B------:R-:W-:Y:S01]  /*4c60*/  F2FP.TF32.F32.PACK_B R27, R27 ;  /* 0x0000001bff1b723e */ /* 0x000fe200024050ff */
[----:B------:R-:W-:Y:S01]  /*4c70*/  FMUL R41, R41, R19 ;  /* 0x0000001329297220 */ /* 0x000fe20000400000 */
[----:B------:R-:W-:Y:S01]  /*4c80*/  F2FP.TF32.F32.PACK_B R5, R5 ;  /* 0x00000005ff05723e */ /* 0x000fe200024050ff */
[----:B------:R0:W-:Y:S01]  /*4c90*/  @P0 STG.E desc[UR38][R8.64], R11 ;  /* 0x0000000b08000986 */ /* 0x0001e2000c101926 */
[----:B------:R-:W-:Y:S01]  /*4ca0*/  F2FP.TF32.F32.PACK_B R29, R29 ;  /* 0x0000001dff1d723e */ /* 0x000fe200024050ff */
[-C--:B------:R-:W-:Y:S01]  /*4cb0*/  FMUL R43, R43, R19.reuse ;  /* 0x000000132b2b7220 */ /* 0x080fe20000400000 */
[C---:B------:R-:W-:Y:S01]  /*4cc0*/  ISETP.GT.AND P0, PT, R4.reuse, 0x10, PT ;  /* 0x000000100400780c */ /* 0x040fe20003f04270 */
[----:B------:R-:W-:Y:S01]  /*4cd0*/  @P4 STG.E desc[UR38][R8.64+0x4], R27 ;  /* 0x0000041b08004986 */ /* 0x000fe2000c101926 */
[----:B------:R-:W-:Y:S01]  /*4ce0*/  ISETP.GT.AND P2, PT, R3, 0x8, P2 ;  /* 0x000000080300780c */ /* 0x000fe20001744270 */
[-C--:B------:R-:W-:Y:S01]  /*4cf0*/  FMUL R45, R45, R19.reuse ;  /* 0x000000132d2d7220 */ /* 0x080fe20000400000 */
[C---:B------:R-:W-:Y:S01]  /*4d00*/  ISETP.GT.AND P1, PT, R3.reuse, 0x8, P1 ;  /* 0x000000080300780c */ /* 0x040fe20000f24270 */
[----:B------:R1:W-:Y:S01]  /*4d10*/  @P5 STG.E desc[UR38][R6.64+0x20], R5 ;  /* 0x0000200506005986 */ /* 0x0003e2000c101926 */
[----:B------:R-:W-:Y:S01]  /*4d20*/  ISETP.GT.AND P5, PT, R3, RZ, P0 ;  /* 0x000000ff0300720c */ /* 0x000fe200007a4270 */
[----:B------:R-:W-:Y:S01]  /*4d30*/  FMUL R47, R47, R19 ;  /* 0x000000132f2f7220 */ /* 0x000fe20000400000 */
[----:B------:R-:W-:Y:S01]  /*4d40*/  F2FP.TF32.F32.PACK_B R31, R31 ;  /* 0x0000001fff1f723e */ /* 0x000fe200024050ff */
[----:B------:R-:W-:Y:S01]  /*4d50*/  @P3 STG.E desc[UR38][R6.64+0x24], R29 ;  /* 0x0000241d06003986 */ /* 0x000fe2000c101926 */
[----:B------:R-:W-:Y:S01]  /*4d60*/  ISETP.GT.AND P3, PT, R4, 0x11, PT ;  /* 0x000000110400780c */ /* 0x000fe20003f64270 */
[----:B0-----:R-:W-:Y:S01]  /*4d70*/  FMUL R11, R30, R19 ;  /* 0x000000131e0b7220 */ /* 0x001fe20000400000 */
[----:B------:R-:W-:Y:S01]  /*4d80*/  F2FP.TF32.F32.PACK_B R13, R13 ;  /* 0x0000000dff0d723e */ /* 0x000fe200024050ff */
[-C--:B------:R-:W-:Y:S01]  /*4d90*/  FMUL R49, R49, R19.reuse ;  /* 0x0000001331317220 */ /* 0x080fe20000400000 */
[----:B------:R-:W-:Y:S01]  /*4da0*/  ISETP.GT.AND P4, PT, R3, RZ, P3 ;  /* 0x000000ff0300720c */ /* 0x000fe20001f84270 */
[----:B------:R-:W-:Y:S01]  /*4db0*/  FMUL R51, R51, R19 ;  /* 0x0000001333337220 */ /* 0x000fe20000400000 */
[----:B------:R-:W-:Y:S01]  /*4dc0*/  F2FP.TF32.F32.PACK_B R11, R11 ;  /* 0x0000000bff0b723e */ /* 0x000fe200024050ff */
[----:B-1----:R-:W-:Y:S01]  /*4dd0*/  FMUL R5, R34, R19 ;  /* 0x0000001322057220 */ /* 0x002fe20000400000 */
[----:B------:R-:W-:Y:S01]  /*4de0*/  F2FP.TF32.F32.PACK_B R33, R33 ;  /* 0x00000021ff21723e */ /* 0x000fe200024050ff */
[-C--:B------:R-:W-:Y:S01]  /*4df0*/  FMUL R53, R53, R19.reuse ;  /* 0x0000001335357220 */ /* 0x080fe20000400000 */
[----:B------:R-:W-:Y:S01]  /*4e00*/  ISETP.GT.AND P0, PT, R3, 0x8, P0 ;  /* 0x000000080300780c */ /* 0x000fe20000704270 */
[----:B------:R0:W-:Y:S01]  /*4e10*/  @P2 STG.E desc[UR38][R8.64+0x20], R11 ;  /* 0x0000200b08002986 */ /* 0x0001e2000c101926 */
[C---:B------:R-:W-:Y:S01]  /*4e20*/  ISETP.GT.AND P2, PT, R4.reuse, 0x19, PT ;  /* 0x000000190400780c */ /* 0x040fe20003f44270 */
[----:B------:R-:W-:Y:S01]  /*4e30*/  FMUL R55, R55, R19 ;  /* 0x0000001337377220 */ /* 0x000fe20000400000 */
[----:B------:R-:W-:Y:S01]  /*4e40*/  F2FP.TF32.F32.PACK_B R5, R5 ;  /* 0x00000005ff05723e */ /* 0x000fe200024050ff */
[----:B------:R-:W-:Y:S01]  /*4e50*/  @P1 STG.E desc[UR38][R8.64+0x24], R31 ;  /* 0x0000241f08001986 */ /* 0x000fe2000c101926 */
[----:B------:R-:W-:Y:S01]  /*4e60*/  ISETP.GT.AND P1, PT, R4, 0x18, PT ;  /* 0x000000180400780c */ /* 0x000fe20003f24270 */
[----:B------:R-:W-:Y:S01]  /*4e70*/  FMUL R57, R57, R19 ;  /* 0x0000001339397220 */ /* 0x000fe20000400000 */
[----:B------:R-:W-:Y:S01]  /*4e80*/  F2FP.TF32.F32.PACK_B R35, R35 ;  /* 0x00000023ff23723e */ /* 0x000fe200024050ff */
[----:B------:R1:W-:Y:S01]  /*4e90*/  @P5 STG.E desc[UR38][R6.64+0x40], R13 ;  /* 0x0000400d06005986 */ /* 0x0003e2000c101926 */
[----:B------:R-:W-:Y:S01]  /*4ea0*/  ISETP.GT.AND P5, PT, R3, RZ, P1 ;  /* 0x000000ff0300720c */ /* 0x000fe20000fa4270 */
[----:B------:R-:W-:Y:S01]  /*4eb0*/  FMUL R59, R59, R19 ;  /* 0x000000133b3b7220 */ /* 0x000fe20000400000 */
[----:B------:R-:W-:Y:S01]  /*4ec0*/  F2FP.TF32.F32.PACK_B R37, R37 ;  /* 0x00000025ff25723e */ /* 0x000fe200024050ff */
[----:B------:R-:W-:Y:S01]  /*4ed0*/  @P4 STG.E desc[UR38][R6.64+0x44], R33 ;  /* 0x0000442106004986 */ /* 0x000fe2000c101926 */
[C---:B------:R-:W-:Y:S01]  /*4ee0*/  ISETP.GT.AND P4, PT, R3.reuse, 0x8, P3 ;  /* 0x000000080300780c */ /* 0x040fe20001f84270 */
[-C--:B0-----:R-:W-:Y:S01]  /*4ef0*/  FMUL R11, R36, R19.reuse ;  /* 0x00000013240b7220 */ /* 0x081fe20000400000 */
[----:B------:R-:W-:Y:S01]  /*4f00*/  ISETP.GT.AND P3, PT, R3, RZ, P2 ;  /* 0x000000ff0300720c */ /* 0x000fe20001764270 */
[----:B------:R0:W-:Y:S01]  /*4f10*/  @P0 STG.E desc[UR38][R8.64+0x40], R5 ;  /* 0x0000400508000986 */ /* 0x0001e2000c101926 */
[----:B------:R-:W-:Y:S01]  /*4f20*/  ISETP.GT.AND P0, PT, R4, 0x20, PT ;  /* 0x000000200400780c */ /* 0x000fe20003f04270 */
[----:B------:R-:W-:Y:S01]  /*4f30*/  FMUL R61, R61, R19 ;  /* 0x000000133d3d7220 */ /* 0x000fe20000400000 */
[----:B------:R-:W-:Y:S01]  /*4f40*/  F2FP.TF32.F32.PACK_B R11, R11 ;  /* 0x0000000bff0b723e */ /* 0x000fe200024050ff */
[-C--:B-1----:R-:W-:Y:S01]  /*4f50*/  FMUL R13, R40, R19.reuse ;  /* 0x00000013280d7220 */ /* 0x082fe20000400000 */
[----:B------:R-:W-:Y:S01]  /*4f60*/  ISETP.GT.AND P1, PT, R3, 0x8, P1 ;  /* 0x000000080300780c */ /* 0x000fe20000f24270 */
[----:B------:R-:W-:Y:S01]  /*4f70*/  FMUL R63, R63, R19 ;  /* 0x000000133f3f7220 */ /* 0x000fe20000400000 */
[----:B------:R-:W-:Y:S01]  /*4f80*/  F2FP.TF32.F32.PACK_B R39, R39 ;  /* 0x00000027ff27723e */ /* 0x000fe200024050ff */
[----:B------:R-:W-:Y:S01]  /*4f90*/  FMUL R65, R65, R19 ;  /* 0x0000001341417220 */ /* 0x000fe20000400000 */
[----:B------:R-:W-:Y:S01]  /*4fa0*/  F2FP.TF32.F32.PACK_B R13, R13 ;  /* 0x0000000dff0d723e */ /* 0x000fe200024050ff */
[----:B------:R-:W-:Y:S01]  /*4fb0*/  @P4 STG.E desc[UR38][R8.64+0x44], R35 ;  /* 0x0000442308004986 */ /* 0x000fe2000c101926 */
[C---:B------:R-:W-:Y:S01]  /*4fc0*/  ISETP.GT.AND P4, PT, R3.reuse, 0x8, P2 ;  /* 0x000000080300780c */ /* 0x040fe20001784270 */
[-C--:B0-----:R-:W-:Y:S01]  /*4fd0*/  FMUL R5, R38, R19.reuse ;  /* 0x0000001326057220 */ /* 0x081fe20000400000 */
[C---:B------:R-:W-:Y:S01]  /*4fe0*/  ISETP.GT.AND P2, PT, R4.reuse, 0x21, PT ;  /* 0x000000210400780c */ /* 0x040fe20003f44270 */
[----:B------:R0:W-:Y:S01]  /*4ff0*/  @P5 STG.E desc[UR38][R6.64+0x60], R11 ;  /* 0x0000600b06005986 */ /* 0x0001e2000c101926 */
[----:B------:R-:W-:Y:S01]  /*5000*/  ISETP.GT.AND P5, PT, R3, RZ, P0 ;  /* 0x000000ff0300720c */ /* 0x000fe200007a4270 */
[----:B------:R-:W-:Y:S01]  /*5010*/  FMUL R67, R67, R19 ;  /* 0x0000001343437220 */ /* 0x000fe20000400000 */
[----:B------:R-:W-:Y:S01]  /*5020*/  F2FP.TF32.F32.PACK_B R5, R5 ;  /* 0x00000005ff05723e */ /* 0x000fe200024050ff */
[----:B------:R-:W-:Y:S01]  /*5030*/  @P3 STG.E desc[UR38][R6.64+0x64], R37 ;  /* 0x0000642506003986 */ /* 0x000fe2000c101926 */
[----:B------:R-:W-:Y:S01]  /*5040*/  ISETP.GT.AND P3, PT, R3, RZ, P2 ;  /* 0x000000ff0300720c */ /* 0x000fe20001764270 */
[----:B------:R-:W-:Y:S01]  /*5050*/  FMUL R69, R69, R19 ;  /* 0x0000001345457220 */ /* 0x000fe20000400000 */
[----:B------:R-:W-:Y:S01]  /*5060*/  F2FP.TF32.F32.PACK_B R41, R41 ;  /* 0x00000029ff29723e */ /* 0x000fe200024050ff */
[----:B------:R1:W-:Y:S01]  /*5070*/  @P1 STG.E desc[UR38][R8.64+0x60], R5 ;  /* 0x0000600508001986 */ /* 0x0003e2000c101926 */
[----:B------:R-:W-:Y:S01]  /*5080*/  ISETP.GT.AND P1, PT, R4, 0x28, PT ;  /* 0x000000280400780c */ /* 0x000fe20003f24270 */
[-C--:B------:R-:W-:Y:S01]  /*5090*/  FMUL R71, R71, R19.reuse ;  /* 0x0000001347477220 */ /* 0x080fe20000400000 */
[C---:B------:R-:W-:Y:S01]  /*50a0*/  ISETP.GT.AND P0, PT, R3.reuse, 0x8, P0 ;  /* 0x000000080300780c */ /* 0x040fe20000704270 */
[----:B------:R-:W-:Y:S01]  /*50b0*/  @P4 STG.E desc[UR38][R8.64+0x64], R39 ;  /* 0x0000642708004986 */ /* 0x000fe2000c101926 */
[C---:B------:R-:W-:Y:S01]  /*50c0*/  ISETP.GT.AND P4, PT, R3.reuse, 0x8, P2 ;  /* 0x000000080300780c */ /* 0x040fe20001784270 */
[-C--:B0-----:R-:W-:Y:S01]  /*50d0*/  FMUL R11, R44, R19.reuse ;  /* 0x000000132c0b7220 */ /* 0x081fe20000400000 */
[----:B------:R-:W-:Y:S01]  /*50e0*/  ISETP.GT.AND P2, PT, R4, 0x29, PT ;  /* 0x000000290400780c */ /* 0x000fe20003f44270 */
[----:B------:R0:W-:Y:S01]  /*50f0*/  @P5 STG.E desc[UR38][R6.64+0x80], R13 ;  /* 0x0000800d06005986 */ /* 0x0001e2000c101926 */
[----:B------:R-:W-:Y:S01]  /*5100*/  ISETP.GT.AND P5, PT, R3, RZ, P1 ;  /* 0x000000ff0300720c */ /* 0x000fe20000fa4270 */
[----:B------:R-:W-:Y:S01]  /*5110*/  FMUL R73, R73, R19 ;  /* 0x0000001349497220 */ /* 0x000fe20000400000 */
[----:B------:R-:W-:Y:S01]  /*5120*/  F2FP.TF32.F32.PACK_B R43, R43 ;  /* 0x0000002bff2b723e */ /* 0x000fe200024050ff */
[-C--:B-1----:R-:W-:Y:S01]  /*5130*/  FMUL R5, R42, R19.reuse ;  /* 0x000000132a057220 */ /* 0x082fe20000400000 */
[----:B------:R-:W-:Y:S01]  /*5140*/  @P3 STG.E desc[UR38][R6.64+0x84], R41 ;  /* 0x0000842906003986 */ /* 0x000fe2000c101926 */
[----:B------:R-:W-:Y:S01]  /*5150*/  ISETP.GT.AND P3, PT, R3, RZ, P2 ;  /* 0x000000ff0300720c */ /* 0x000fe20001764270 */
[----:B------:R-:W-:Y:S01]  /*5160*/  FMUL R75, R75, R19 ;  /* 0x000000134b4b7220 */ /* 0x000fe20000400000 */
[----:B------:R-:W-:Y:S01]  /*5170*/  F2FP.TF32.F32.PACK_B R11, R11 ;  /* 0x0000000bff0b723e */ /* 0x000fe200024050ff */
[----:B------:R-:W-:Y:S01]  /*5180*/  FMUL R77, R77, R19 ;  /* 0x000000134d4d7220 */ /* 0x000fe20000400000 */
[----:B------:R-:W-:Y:S01]  /*5190*/  F2FP.TF32.F32.PACK_B R5, R5 ;  /* 0x00000005ff05723e */ /* 0x000fe200024050ff */
[----:B------:R-:W-:Y:S01]  /*51a0*/  FMUL R79, R79, R19 ;  /* 0x000000134f4f7220 */ /* 0x000fe20000400000 */
[----:B------:R-:W-:Y:S01]  /*51b0*/  F2FP.TF32.F32.PACK_B R45, R45 ;  /* 0x0000002dff2d723e */ /* 0x000fe200024050ff */
[-C--:B0-----:R-:W-:Y:S01]  /*51c0*/  FMUL R13, R48, R19.reuse ;  /* 0x00000013300d7220 */ /* 0x081fe20000400000 */
[----:B------:R-:W-:Y:S01]  /*51d0*/  ISETP.GT.AND P1, PT, R3, 0x8, P1 ;  /* 0x000000080300780c */ /* 0x000fe20000f24270 */
[----:B------:R0:W-:Y:S01]  /*51e0*/  @P0 STG.E desc[UR38][R8.64+0x80], R5 ;  /* 0x0000800508000986 */ /* 0x0001e2000c101926 */
[----:B------:R-:W-:Y:S01]  /*51f0*/  ISETP.GT.AND P0, PT, R4, 0x30, PT ;  /* 0x000000300400780c */ /* 0x000fe20003f04270 */
[----:B------:R-:W-:Y:S01]  /*5200*/  FMUL R81, R81, R19 ;  /* 0x0000001351517220 */ /* 0x000fe20000400000 */
[----:B------:R-:W-:Y:S01]  /*5210*/  F2FP.TF32.F32.PACK_B R47, R47 ;  /* 0x0000002fff2f723e */ /* 0x000fe200024050ff */
[----:B------:R-:W-:Y:S01]  /*5220*/  @P4 STG.E desc[UR38][R8.64+0x84], R43 ;  /* 0x0000842b08004986 */ /* 0x000fe2000c101926 */
[C---:B------:R-:W-:Y:S01]  /*5230*/  ISETP.GT.AND P4, PT, R3.reuse, 0x8, P2 ;  /* 0x000000080300780c */ /* 0x040fe20001784270 */
[-C--:B------:R-:W-:Y:S01]  /*5240*/  FMUL R15, R82, R19.reuse ;  /* 0x00000013520f7220 */ /* 0x080fe20000400000 */
[----:B------:R-:W-:Y:S01]  /*5250*/  ISETP.GT.AND P2, PT, R4, 0x31, PT ;  /* 0x000000310400780c */ /* 0x000fe20003f44270 */
[----:B------:R1:W-:Y:S01]  /*5260*/  @P5 STG.E desc[UR38][R6.64+0xa0], R11 ;  /* 0x0000a00b06005986 */ /* 0x0003e2000c101926 */
[----:B------:R-:W-:Y:S01]  /*5270*/  ISETP.GT.AND P5, PT, R3, RZ, P0 ;  /* 0x000000ff0300720c */ /* 0x000fe200007a4270 */
[----:B------:R-:W-:Y:S01]  /*5280*/  FMUL R83, R83, R19 ;  /* 0x0000001353537220 */ /* 0x000fe20000400000 */
[----:B------:R-:W-:Y:S01]  /*5290*/  F2FP.TF32.F32.PACK_B R13, R13 ;  /* 0x0000000dff0d723e */ /* 0x000fe200024050ff */
[-C--:B0-----:R-:W-:Y:S01]  /*52a0*/  FMUL R5, R46, R19.reuse ;  /* 0x000000132e057220 */ /* 0x081fe20000400000 */
[----:B------:R-:W-:Y:S01]  /*52b0*/  @P3 STG.E desc[UR38][R6.64+0xa4], R45 ;  /* 0x0000a42d06003986 */ /* 0x000fe2000c101926 */
[----:B------:R-:W-:Y:S01]  /*52c0*/  ISETP.GT.AND P3, PT, R3, RZ, P2 ;  /* 0x000000ff0300720c */ /* 0x000fe20001764270 */
[----:B------:R-:W-:Y:S01]  /*52d0*/  FMUL R21, R84, R19 ;  /* 0x0000001354157220 */ /* 0x000fe20000400000 */
[----:B------:R-:W-:Y:S01]  /*52e0*/  F2FP.TF32.F32.PACK_B R49, R49 ;  /* 0x00000031ff31723e */ /* 0x000fe200024050ff */
[----:B------:R-:W-:Y:S01]  /*52f0*/  FMUL R85, R85, R19 ;  /* 0x0000001355557220 */ /* 0x000fe20000400000 */
[----:B------:R-:W-:Y:S01]  /*5300*/  F2FP.TF32.F32.PACK_B R5, R5 ;  /* 0x00000005ff05723e */ /* 0x000fe200024050ff */
[-C--:B------:R-:W-:Y:S01]  /*5310*/  FMUL R87, R87, R19.reuse ;  /* 0x0000001357577220 */ /* 0x080fe20000400000 */
[----:B------:R-:W-:Y:S01]  /*5320*/  ISETP.GT.AND P0, PT, R3, 0x8, P0 ;  /* 0x000000080300780c */ /* 0x000fe20000704270 */
[----:B-1----:R-:W-:Y:S01]  /*5330*/  FMUL R11, R52, R19 ;  /* 0x00000013340b7220 */ /* 0x002fe20000400000 */
[----:B------:R-:W-:Y:S01]  /*5340*/  F2FP.TF32.F32.PACK_B R51, R51 ;  /* 0x00000033ff33723e */ /* 0x000fe200024050ff */
[----:B------:R0:W-:Y:S01]  /*5350*/  @P1 STG.E desc[UR38][R8.64+0xa0], R5 ;  /* 0x0000a00508001986 */ /* 0x0001e2000c101926 */
[----:B------:R-:W-:-:S02]  /*5360*/  ISETP.GT.AND P1, PT, R4, 0x38, PT ;  /* 0x000000380400780c */ /* 0x000fc40003f24270 */
[----:B------:R-:W-:Y:S01]  /*5370*/  F2FP.TF32.F32.PACK_B R11, R11 ;  /* 0x0000000bff0b723e */ /* 0x000fe200024050ff */
[----:B------:R-:W-:Y:S01]  /*5380*/  @P4 STG.E desc[UR38][R8.64+0xa4], R47 ;  /* 0x0000a42f08004986 */ /* 0x000fe2000c101926 */
[C---:B------:R-:W-:Y:S02]  /*5390*/  ISETP.GT.AND P4, PT, R3.reuse, 0x8, P2 ;  /* 0x000000080300780c */ /* 0x040fe40001784270 */
[----:B------:R-:W-:Y:S01]  /*53a0*/  ISETP.GT.AND P2, PT, R4, 0x39, PT ;  /* 0x000000390400780c */ /* 0x000fe20003f44270 */
[----:B------:R1:W-:Y:S01]  /*53b0*/  @P5 STG.E desc[UR38][R6.64+0xc0], R13 ;  /* 0x0000c00d06005986 */ /* 0x0003e2000c101926 */
[C---:B------:R-:W-:Y:S02]  /*53c0*/  ISETP.GT.AND P5, PT, R3.reuse, RZ, P1 ;  /* 0x000000ff0300720c */ /* 0x040fe40000fa4270 */
[----:B------:R-:W-:Y:S01]  /*53d0*/  F2FP.TF32.F32.PACK_B R53, R53 ;  /* 0x00000035ff35723e */ /* 0x000fe200024050ff */
[----:B0-----:R-:W-:Y:S01]  /*53e0*/  FMUL R5, R50, R19 ;  /* 0x0000001332057220 */ /* 0x001fe20000400000 */
[----:B------:R-:W-:Y:S01]  /*53f0*/  @P3 STG.E desc[UR38][R6.64+0xc4], R49 ;  /* 0x0000c43106003986 */ /* 0x000fe2000c101926 */
[----:B------:R-:W-:-:S02]  /*5400*/  ISETP.GT.AND P3, PT, R3, RZ, P2 ;  /* 0x000000ff0300720c */ /* 0x000fc40001764270 */
[----:B------:R-:W-:Y:S02]  /*5410*/  ISETP.GT.AND P1, PT, R3, 0x8, P1 ;  /* 0x000000080300780c */ /* 0x000fe40000f24270 */
[----:B------:R-:W-:Y:S01]  /*5420*/  F2FP.TF32.F32.PACK_B R5, R5 ;  /* 0x00000005ff05723e */ /* 0x000fe200024050ff */
[----:B-1----:R-:W-:Y:S01]  /*5430*/  FMUL R13, R56, R19 ;  /* 0x00000013380d7220 */ /* 0x002fe20000400000 */
[----:B------:R-:W-:-:S03]  /*5440*/  F2FP.TF32.F32.PACK_B R55, R55 ;  /* 0x00000037ff37723e */ /* 0x000fc600024050ff */
[----:B------:R0:W-:Y:S01]  /*5450*/  @P0 STG.E desc[UR38][R8.64+0xc0], R5 ;  /* 0x0000c00508000986 */ /* 0x0001e2000c101926 */
[C---:B------:R-:W-:Y:S02]  /*5460*/  ISETP.GT.AND P0, PT, R4.reuse, 0x40, PT ;  /* 0x000000400400780c */ /* 0x040fe40003f04270 */
        /* <DEDUP_REMOVED lines=71> */
[----:B------:R-:W-:Y:S01]  /*58e0*/  @P3 STG.E desc[UR38][R6.64+0x164], R69 ;  /* 0x0001644506003986 */ /* 0x000fe2000c101926 */
[----:B0-----:R-:W-:Y:S01]  /*58f0*/  FMUL R5, R70, R19 ;  /* 0x0000001346057220 */ /* 0x001fe20000400000 */
[----:B------:R-:W-:-:S02]  /*5900*/  ISETP.GT.AND P3, PT, R3, RZ, P2 ;  /* 0x000000ff0300720c */ /* 0x000fc40001764270 */
[----:B------:R-:W-:Y:S02]  /*5910*/  ISETP.GT.AND P0, PT, R3, 0x8, P0 ;  /* 0x000000080300780c */ /* 0x000fe40000704270 */
[----:B------:R-:W-:Y:S01]  /*5920*/  F2FP.TF32.F32.PACK_B R5, R5 ;  /* 0x00000005ff05723e */ /* 0x000fe200024050ff */
[----:B-1----:R-:W-:Y:S01]  /*5930*/  FMUL R11, R76, R19 ;  /* 0x000000134c0b7220 */ /* 0x002fe20000400000 */
[----:B------:R-:W-:-:S03]  /*5940*/  F2FP.TF32.F32.PACK_B R75, R75 ;  /* 0x0000004bff4b723e */ /* 0x000fc600024050ff */
[----:B------:R0:W-:Y:S01]  /*5950*/  @P1 STG.E desc[UR38][R8.64+0x160], R5 ;  /* 0x0001600508001986 */ /* 0x0001e2000c101926 */
[----:B------:R-:W-:Y:S02]  /*5960*/  F2FP.TF32.F32.PACK_B R77, R77 ;  /* 0x0000004dff4d723e */ /* 0x000fe400024050ff */
[----:B------:R-:W-:Y:S01]  /*5970*/  F2FP.TF32.F32.PACK_B R11, R11 ;  /* 0x0000000bff0b723e */ /* 0x000fe200024050ff */
[----:B------:R-:W-:Y:S01]  /*5980*/  @P4 STG.E desc[UR38][R8.64+0x164], R71 ;  /* 0x0001644708004986 */ /* 0x000fe2000c101926 */
[C---:B------:R-:W-:Y:S02]  /*5990*/  ISETP.GT.AND P4, PT, R4.reuse, 0x68, PT ;  /* 0x000000680400780c */ /* 0x040fe40003f84270 */
[----:B------:R-:W-:Y:S01]  /*59a0*/  F2FP.TF32.F32.PACK_B R79, R79 ;  /* 0x0000004fff4f723e */ /* 0x000fe200024050ff */
[----:B------:R1:W-:Y:S01]  /*59b0*/  @P5 STG.E desc[UR38][R6.64+0x180], R13 ;  /* 0x0001800d06005986 */ /* 0x0003e2000c101926 */
[----:B------:R-:W-:Y:S02]  /*59c0*/  ISETP.GT.AND P5, PT, R4, 0x69, PT ;  /* 0x000000690400780c */ /* 0x000fe40003fa4270 */
[----:B------:R-:W-:Y:S01]  /*59d0*/  F2FP.TF32.F32.PACK_B R81, R81 ;  /* 0x00000051ff51723e */ /* 0x000fe200024050ff */
[----:B------:R-:W-:Y:S01]  /*59e0*/  @P3 STG.E desc[UR38][R6.64+0x184], R73 ;  /* 0x0001844906003986 */ /* 0x000fe2000c101926 */
[C---:B------:R-:W-:Y:S01]  /*59f0*/  ISETP.GT.AND P3, PT, R3.reuse, 0x8, P2 ;  /* 0x000000080300780c */ /* 0x040fe20001764270 */
[----:B0-----:R-:W-:Y:S01]  /*5a00*/  FMUL R5, R74, R19 ;  /* 0x000000134a057220 */ /* 0x001fe20000400000 */
[----:B------:R-:W-:-:S02]  /*5a10*/  ISETP.GT.AND P2, PT, R3, RZ, P4 ;  /* 0x000000ff0300720c */ /* 0x000fc40002744270 */
[C---:B------:R-:W-:Y:S02]  /*5a20*/  ISETP.GT.AND P1, PT, R3.reuse, RZ, P5 ;  /* 0x000000ff0300720c */ /* 0x040fe40002f24270 */
[C---:B------:R-:W-:Y:S01]  /*5a30*/  ISETP.GT.AND P4, PT, R3.reuse, 0x8, P4 ;  /* 0x000000080300780c */ /* 0x040fe20002784270 */
[----:B-1----:R-:W-:Y:S01]  /*5a40*/  FMUL R13, R78, R19 ;  /* 0x000000134e0d7220 */ /* 0x002fe20000400000 */
[----:B------:R-:W-:Y:S02]  /*5a50*/  F2FP.TF32.F32.PACK_B R5, R5 ;  /* 0x00000005ff05723e */ /* 0x000fe400024050ff */
[----:B------:R-:W-:Y:S02]  /*5a60*/  ISETP.GT.AND P5, PT, R3, 0x8, P5 ;  /* 0x000000080300780c */ /* 0x000fe40002fa4270 */
[----:B------:R-:W-:Y:S01]  /*5a70*/  F2FP.TF32.F32.PACK_B R13, R13 ;  /* 0x0000000dff0d723e */ /* 0x000fe200024050ff */
[----:B------:R0:W-:Y:S01]  /*5a80*/  @P0 STG.E desc[UR38][R8.64+0x180], R5 ;  /* 0x0001800508000986 */ /* 0x0001e2000c101926 */
[----:B------:R-:W-:-:S02]  /*5a90*/  ISETP.GT.AND P0, PT, R4, 0x79, PT ;  /* 0x000000790400780c */ /* 0x000fc40003f04270 */
[----:B------:R-:W-:Y:S01]  /*5aa0*/  F2FP.TF32.F32.PACK_B R15, R15 ;  /* 0x0000000fff0f723e */ /* 0x000fe200024050ff */
[----:B------:R-:W-:Y:S01]  /*5ab0*/  @P3 STG.E desc[UR38][R8.64+0x184], R75 ;  /* 0x0001844b08003986 */ /* 0x000fe2000c101926 */
[C---:B------:R-:W-:Y:S02]  /*5ac0*/  ISETP.GT.AND P3, PT, R4.reuse, 0x70, PT ;  /* 0x000000700400780c */ /* 0x040fe40003f64270 */
[----:B------:R-:W-:Y:S01]  /*5ad0*/  F2FP.TF32.F32.PACK_B R83, R83 ;  /* 0x00000053ff53723e */ /* 0x000fe200024050ff */
[----:B------:R1:W-:Y:S01]  /*5ae0*/  @P2 STG.E desc[UR38][R6.64+0x1a0], R11 ;  /* 0x0001a00b06002986 */ /* 0x0003e2000c101926 */
[C---:B------:R-:W-:Y:S02]  /*5af0*/  ISETP.GT.AND P2, PT, R4.reuse, 0x71, PT ;  /* 0x000000710400780c */ /* 0x040fe40003f44270 */
[----:B------:R-:W-:Y:S01]  /*5b00*/  F2FP.TF32.F32.PACK_B R21, R21 ;  /* 0x00000015ff15723e */ /* 0x000fe200024050ff */
[----:B------:R-:W-:Y:S01]  /*5b10*/  @P1 STG.E desc[UR38][R6.64+0x1a4], R77 ;  /* 0x0001a44d06001986 */ /* 0x000fe2000c101926 */
[----:B------:R-:W-:Y:S01]  /*5b20*/  ISETP.GT.AND P1, PT, R4, 0x78, PT ;  /* 0x000000780400780c */ /* 0x000fe20003f24270 */
[----:B------:R-:W-:Y:S01]  /*5b30*/  @P4 IMAD.MOV.U32 R4, RZ, RZ, R8 ;  /* 0x000000ffff044224 */ /* 0x000fe200078e0008 */
[----:B------:R-:W-:Y:S01]  /*5b40*/  F2FP.TF32.F32.PACK_B R85, R85 ;  /* 0x00000055ff55723e */ /* 0x000fe200024050ff */
[----:B0-----:R-:W-:Y:S01]  /*5b50*/  @P4 IMAD.MOV.U32 R5, RZ, RZ, R9 ;  /* 0x000000ffff054224 */ /* 0x001fe200078e0009 */
[----:B------:R-:W-:Y:S01]  /*5b60*/  F2FP.TF32.F32.PACK_B R87, R87 ;  /* 0x00000057ff57723e */ /* 0x000fe200024050ff */
[----:B-1----:R-:W-:-:S03]  /*5b70*/  FMUL R11, R80, R19 ;  /* 0x00000013500b7220 */ /* 0x002fc60000400000 */
[----:B------:R0:W-:Y:S01]  /*5b80*/  @P4 STG.E desc[UR38][R4.64+0x1a0], R13 ;  /* 0x0001a00d04004986 */ /* 0x0001e2000c101926 */
[C---:B------:R-:W-:Y:S02]  /*5b90*/  ISETP.GT.AND P4, PT, R3.reuse, RZ, P3 ;  /* 0x000000ff0300720c */ /* 0x040fe40001f84270 */
[----:B------:R-:W-:Y:S02]  /*5ba0*/  ISETP.GT.AND P3, PT, R3, 0x8, P3 ;  /* 0x000000080300780c */ /* 0x000fe40001f64270 */
[----:B------:R-:W-:Y:S01]  /*5bb0*/  F2FP.TF32.F32.PACK_B R11, R11 ;  /* 0x0000000bff0b723e */ /* 0x000fe200024050ff */
[----:B0-----:R-:W-:Y:S02]  /*5bc0*/  @P5 IMAD.MOV.U32 R4, RZ, RZ, R8 ;  /* 0x000000ffff045224 */ /* 0x001fe400078e0008 */
[----:B------:R-:W-:Y:S01]  /*5bd0*/  FMUL R13, R86, R19 ;  /* 0x00000013560d7220 */ /* 0x000fe20000400000 */
[----:B------:R-:W-:-:S04]  /*5be0*/  @P5 IMAD.MOV.U32 R5, RZ, RZ, R9 ;  /* 0x000000ffff055224 */ /* 0x000fc800078e0009 */
[----:B------:R-:W-:Y:S01]  /*5bf0*/  F2FP.TF32.F32.PACK_B R13, R13 ;  /* 0x0000000dff0d723e */ /* 0x000fe200024050ff */
[----:B------:R0:W-:Y:S01]  /*5c00*/  @P5 STG.E desc[UR38][R4.64+0x1a4], R79 ;  /* 0x0001a44f04005986 */ /* 0x0001e2000c101926 */
[C---:B------:R-:W-:Y:S02]  /*5c10*/  ISETP.GT.AND P5, PT, R3.reuse, RZ, P2 ;  /* 0x000000ff0300720c */ /* 0x040fe400017a4270 */
[----:B------:R-:W-:Y:S01]  /*5c20*/  ISETP.GT.AND P2, PT, R3, 0x8, P2 ;  /* 0x000000080300780c */ /* 0x000fe20001744270 */
[----:B0-----:R-:W-:Y:S02]  /*5c30*/  @P4 IMAD.MOV.U32 R4, RZ, RZ, R6 ;  /* 0x000000ffff044224 */ /* 0x001fe400078e0006 */
[----:B------:R-:W-:-:S05]  /*5c40*/  @P4 IMAD.MOV.U32 R5, RZ, RZ, R7 ;  /* 0x000000ffff054224 */ /* 0x000fca00078e0007 */
        /* <DEDUP_REMOVED lines=10> */
[----:B------:R0:W-:Y:S02]  /*5cf0*/  @P3 STG.E desc[UR38][R4.64+0x1c0], R15 ;  /* 0x0001c00f04003986 */ /* 0x0001e4000c101926 */
[----:B0-----:R-:W-:Y:S02]  /*5d00*/  @P2 IMAD.MOV.U32 R4, RZ, RZ, R8 ;  /* 0x000000ffff042224 */ /* 0x001fe400078e0008 */
[----:B------:R-:W-:-:S05]  /*5d10*/  @P2 IMAD.MOV.U32 R5, RZ, RZ, R9 ;  /* 0x000000ffff052224 */ /* 0x000fca00078e0009 */
[----:B------:R0:W-:Y:S02]  /*5d20*/  @P2 STG.E desc[UR38][R4.64+0x1c4], R83 ;  /* 0x0001c45304002986 */ /* 0x0001e4000c101926 */
[----:B0-----:R-:W-:Y:S02]  /*5d30*/  @P4 IMAD.MOV.U32 R4, RZ, RZ, R6 ;  /* 0x000000ffff044224 */ /* 0x001fe400078e0006 */
[----:B------:R-:W-:-:S05]  /*5d40*/  @P4 IMAD.MOV.U32 R5, RZ, RZ, R7 ;  /* 0x000000ffff054224 */ /* 0x000fca00078e0007 */
[----:B------:R0:W-:Y:S04]  /*5d50*/  @P4 STG.E desc[UR38][R4.64+0x1e0], R21 ;  /* 0x0001e01504004986 */ /* 0x0001e8000c101926 */
[----:B------:R1:W-:Y:S01]  /*5d60*/  @P5 STG.E desc[UR38][R6.64+0x1e4], R85 ;  /* 0x0001e45506005986 */ /* 0x0003e2000c101926 */
[----:B0-----:R-:W-:Y:S02]  /*5d70*/  @P1 IMAD.MOV.U32 R4, RZ, RZ, R8 ;  /* 0x000000ffff041224 */ /* 0x001fe400078e0008 */
[----:B------:R-:W-:-:S05]  /*5d80*/  @P1 IMAD.MOV.U32 R5, RZ, RZ, R9 ;  /* 0x000000ffff051224 */ /* 0x000fca00078e0009 */
[----:B------:R1:W-:Y:S04]  /*5d90*/  @P1 STG.E desc[UR38][R4.64+0x1e0], R13 ;  /* 0x0001e00d04001986 */ /* 0x0003e8000c101926 */
[----:B------:R1:W-:Y:S02]  /*5da0*/  @P0 STG.E desc[UR38][R8.64+0x1e4], R87 ;  /* 0x0001e45708000986 */ /* 0x0003e4000c101926 */
.L_x_154:
[----:B------:R-:W-:Y:S05]  /*5db0*/  BSYNC B0 ;  /* 0x0000000000007941 */ /* 0x000fea0003800000 */
.L_x_28:
[----:B------:R-:W-:Y:S01]  /*5dc0*/  IADD3 R16, P0, R16, UR36, RZ ;  /* 0x0000002410107c10 */ /* 0x000fe2000ff1e0ff */
[----:B------:R-:W-:Y:S01]  /*5dd0*/  ULDC.64 UR4, c[0x0][0x650] ;  /* 0x0001940000047ab9 */ /* 0x000fe20000000a00 */
[----:B------:R-:W-:Y:S01]  /*5de0*/  PRMT R3, RZ, 0x7610, R3 ;  /* 0x00007610ff037816 */ /* 0x000fe20000000003 */
[----:B------:R-:W-:Y:S01]  /*5df0*/  IMAD.MOV.U32 R100, RZ, RZ, -0x1 ;  /* 0xffffffffff647424 */ /* 0x000fe200078e00ff */
[----:B------:R-:W-:Y:S01]  /*5e00*/  IADD3.X R17, R17, UR42, RZ, P0, !PT ;  /* 0x0000002a11117c10 */ /* 0x000fe200087fe4ff */
[----:B--2---:R-:W-:Y:S01]  /*5e10*/  IMAD.MOV.U32 R99, RZ, RZ, -0x1 ;  /* 0xffffffffff637424 */ /* 0x004fe200078e00ff */
[----:B------:R-:W-:-:S04]  /*5e20*/  ISETP.GE.U32.AND P0, PT, R16, UR4, PT ;  /* 0x0000000410007c0c */ /* 0x000fc8000bf06070 */
[----:B------:R-:W-:-:S13]  /*5e30*/  ISETP.GE.U32.AND.EX P0, PT, R17, UR5, PT, P0 ;  /* 0x0000000511007c0c */ /* 0x000fda000bf06100 */
[----:B------:R-:W-:Y:S05]  /*5e40*/  @P0 BRA `(.L_x_155) ;  /* 0x00000004004c0947 */ /* 0x000fea0003800000 */
[----:B0-----:R-:W0:Y:S01]  /*5e50*/  LDC.64 R10, c[0x0][0x628] ;  /* 0x00018a00ff0a7b82 */ /* 0x001e220000000a00 */
[----:B-1--4-:R-:W1:Y:S01]  /*5e60*/  S2R R12, SR_CTAID.X ;  /* 0x00000000000c7919 */ /* 0x012e620000002500 */
[----:B---3--:R-:W-:Y:S02]  /*5e70*/  IMAD.MOV.U32 R8, RZ, RZ, R16 ;  /* 0x000000ffff087224 */ /* 0x008fe400078e0010 */
[----:B------:R-:W-:Y:S01]  /*5e80*/  IMAD.MOV.U32 R9, RZ, RZ, R17 ;  /* 0x000000ffff097224 */ /* 0x000fe200078e0011 */
[----:B------:R-:W2:Y:S03]  /*5e90*/  S2R R20, SR_CTAID.Y ;  /* 0x0000000000147919 */ /* 0x000ea60000002600 */
[----:B------:R-:W3:Y:S08]  /*5ea0*/  LDC R0, c[0x0][0x630] ;  /* 0x00018c00ff007b82 */ /* 0x000ef00000000800 */
[----:B------:R-:W4:Y:S01]  /*5eb0*/  LDC.64 R14, c[0x0][0x620] ;  /* 0x00018800ff0e7b82 */ /* 0x000f220000000a00 */
[----:B0-----:R-:W-:-:S04]  /*5ec0*/  ISETP.NE.U32.AND P0, PT, R10, RZ, PT ;  /* 0x000000ff0a00720c */ /* 0x001fc80003f05070 */
[----:B------:R-:W-:-:S13]  /*5ed0*/  ISETP.NE.AND.EX P0, PT, R11, RZ, PT, P0 ;  /* 0x000000ff0b00720c */ /* 0x000fda0003f05300 */
[----:B-1234-:R-:W-:Y:S05]  /*5ee0*/  @!P0 BRA `(.L_x_156) ;  /* 0x0000000000288947 */ /* 0x01efea0003800000 */
        /* <DEDUP_REMOVED lines=10> */
.L_x_156:
[-CC-:B------:R-:W-:Y:S01]  /*5f90*/  SHF.R.U64 R99, R8, R0.reuse, R9.reuse ;  /* 0x0000000008637219 */ /* 0x180fe20000001209 */
[----:B------:R-:W0:Y:S01]  /*5fa0*/  LDC.64 R26, c[0x0][0x640] ;  /* 0x00019000ff1a7b82 */ /* 0x000e220000000a00 */
[----:B------:R-:W-:Y:S01]  /*5fb0*/  SHF.R.U32.HI R0, RZ, R0, R9 ;  /* 0x00000000ff007219 */ /* 0x000fe20000011609 */
[----:B------:R-:W-:Y:S01]  /*5fc0*/  ULDC UR4, c[0x0][0x150] ;  /* 0x0000540000047ab9 */ /* 0x000fe20000000800 */
[----:B------:R-:W-:Y:S02]  /*5fd0*/  IADD3 R3, P0, RZ, -R99, RZ ;  /* 0x80000063ff037210 */ /* 0x000fe40007f1e0ff */
[----:B------:R-:W-:-:S03]  /*5fe0*/  I2FP.F32.U32 R7, R12 ;  /* 0x0000000c00077245 */ /* 0x000fc60000201000 */
[----:B------:R-:W1:Y:S01]  /*5ff0*/  LDC R6, c[0x0][0x618] ;  /* 0x00018600ff067b82 */ /* 0x000e620000000800 */
[----:B------:R-:W-:Y:S02]  /*6000*/  IMAD.X R5, RZ, RZ, ~R0, P0 ;  /* 0x000000ffff057224 */ /* 0x000fe400000e0e00 */
[----:B------:R-:W-:Y:S01]  /*6010*/  FMUL R7, R7, UR4 ;  /* 0x0000000407077c20 */ /* 0x000fe20008400000 */
[----:B------:R-:W-:Y:S01]  /*6020*/  ULDC UR4, c[0x0][0x154] ;  /* 0x0000550000047ab9 */ /* 0x000fe20000000800 */
[-C--:B------:R-:W-:Y:S02]  /*6030*/  IMAD R0, R5, R14.reuse, RZ ;  /* 0x0000000e05007224 */ /* 0x080fe400078e02ff */
[C---:B------:R-:W-:Y:S01]  /*6040*/  IMAD.WIDE.U32 R4, R3.reuse, R14, R16 ;  /* 0x0000000e03047225 */ /* 0x040fe200078e0010 */
[----:B------:R-:W2:Y:S01]  /*6050*/  LDC R8, c[0x0][0x608] ;  /* 0x00018200ff087b82 */ /* 0x000ea20000000800 */
[----:B------:R-:W3:Y:S02]  /*6060*/  F2I.U32.TRUNC.NTZ R7, R7 ;  /* 0x0000000700077305 */ /* 0x000ee4000020f000 */
[----:B------:R-:W-:Y:S01]  /*6070*/  IMAD R3, R3, R15, R0 ;  /* 0x0000000f03037224 */ /* 0x000fe200078e0200 */
[----:B------:R-:W-:-:S03]  /*6080*/  I2FP.F32.U32 R0, R20 ;  /* 0x0000001400007245 */ /* 0x000fc60000201000 */
[----:B------:R-:W-:Y:S01]  /*6090*/  IMAD.IADD R3, R5, 0x1, R3 ;  /* 0x0000000105037824 */ /* 0x000fe200078e0203 */
[----:B------:R-:W4:Y:S01]  /*60a0*/  LDC R11, c[0x0][0x658] ;  /* 0x00019600ff0b7b82 */ /* 0x000f220000000800 */
[----:B0-----:R-:W-:-:S04]  /*60b0*/  ISETP.NE.U32.AND P0, PT, R26, RZ, PT ;  /* 0x000000ff1a00720c */ /* 0x001fc80003f05070 */
[----:B------:R-:W-:-:S03]  /*60c0*/  ISETP.NE.AND.EX P0, PT, R27, RZ, PT, P0 ;  /* 0x000000ff1b00720c */ /* 0x000fc60003f05300 */
[----:B------:R-:W0:Y:S01]  /*60d0*/  LDC R9, c[0x0][0x144] ;  /* 0x00005100ff097b82 */ /* 0x000e220000000800 */
[-C--:B-1----:R-:W-:Y:S01]  /*60e0*/  SHF.R.U64 R10, R4, R6.reuse, R3 ;  /* 0x00000006040a7219 */ /* 0x082fe20000001203 */
[----:B---3--:R-:W-:Y:S01]  /*60f0*/  IMAD.MOV R7, RZ, RZ, -R7 ;  /* 0x000000ffff077224 */ /* 0x008fe200078e0a07 */
[----:B------:R-:W-:Y:S01]  /*6100*/  SHF.R.U32.HI R3, RZ, R6, R3 ;  /* 0x00000006ff037219 */ /* 0x000fe20000011603 */
[----:B------:R-:W-:-:S04]  /*6110*/  FMUL R6, R0, UR4 ;  /* 0x0000000400067c20 */ /* 0x000fc80008400000 */
[----:B------:R-:W1:Y:S01]  /*6120*/  LDC R21, c[0x0][0x148] ;  /* 0x00005200ff157b82 */ /* 0x000e620000000800 */
[----:B------:R3:W0:Y:S01]  /*6130*/  F2I.U32.TRUNC.NTZ R14, R6 ;  /* 0x00000006000e7305 */ /* 0x000622000020f000 */
[-CC-:B--2---:R-:W-:Y:S02]  /*6140*/  SHF.R.U64 R13, R10, R8.reuse, R3.reuse ;  /* 0x000000080a0d7219 */ /* 0x184fe40000001203 */
[----:B------:R-:W-:-:S04]  /*6150*/  SHF.R.U32.HI R0, RZ, R8, R3 ;  /* 0x00000008ff007219 */ /* 0x000fc80000011603 */
[----:B-----5:R-:W2:Y:S01]  /*6160*/  LDC R24, c[0x0][0x648] ;  /* 0x00019200ff187b82 */ /* 0x020ea20000000800 */
[-CC-:B----4-:R-:W-:Y:S02]  /*6170*/  SHF.R.U64 R15, R13, R11.reuse, R0.reuse ;  /* 0x0000000b0d0f7219 */ /* 0x190fe40000001200 */
[----:B------:R-:W-:-:S03]  /*6180*/  SHF.R.U32.HI R5, RZ, R11, R0 ;  /* 0x0000000bff057219 */ /* 0x000fc60000011600 */
[----:B------:R-:W-:Y:S02]  /*6190*/  IMAD.MOV.U32 R4, RZ, RZ, R15 ;  /* 0x000000ffff047224 */ /* 0x000fe400078e000f */
[----:B------:R-:W4:Y:S01]  /*61a0*/  LDC R28, c[0x0][0x638] ;  /* 0x00018e00ff1c7b82 */ /* 0x000f220000000800 */
[----:B0-----:R-:W-:-:S07]  /*61b0*/  IMAD R25, R9, R7, R12 ;  /* 0x0000000709197224 */ /* 0x001fce00078e020c */
[----:B------:R-:W0:Y:S08]  /*61c0*/  LDC R29, c[0x0][0x610] ;  /* 0x00018400ff1d7b82 */ /* 0x000e300000000800 */
[----:B------:R-:W0:Y:S01]  /*61d0*/  LDC R30, c[0x0][0x600] ;  /* 0x00018000ff1e7b82 */ /* 0x000e220000000800 */
[----:B-123--:R-:W-:Y:S05]  /*61e0*/  @!P0 BRA `(.L_x_157) ;  /* 0x0000000000288947 */ /* 0x00efea0003800000 */
        /* <DEDUP_REMOVED lines=10> */
.L_x_157:
[----:B------:R-:W-:Y:S01]  /*6290*/  ISETP.NE.AND P0, PT, R2, 0x1, PT ;  /* 0x000000010200780c */ /* 0x000fe20003f05270 */
[----:B------:R-:W-:Y:S01]  /*62a0*/  IMAD.MOV R14, RZ, RZ, -R14 ;  /* 0x000000ffff0e7224 */ /* 0x000fe200078e0a0e */
[----:B------:R-:W-:Y:S02]  /*62b0*/  SHF.R.U64 R0, R4, R24, R5 ;  /* 0x0000001804007219 */ /* 0x000fe40000001205 */
[----:B------:R-:W-:Y:S02]  /*62c0*/  LOP3.LUT R3, R13, R96, RZ, 0xc0, !PT ;  /* 0x000000600d037212 */ /* 0x000fe400078ec0ff */
[----:B------:R-:W-:Y:S01]  /*62d0*/  LOP3.LUT R10, R10, R95, RZ, 0xc0, !PT ;  /* 0x0000005f0a0a7212 */ /* 0x000fe200078ec0ff */
[----:B------:R-:W-:Y:S02]  /*62e0*/  IMAD.MOV R4, RZ, RZ, -R0 ;  /* 0x000000ffff047224 */ /* 0x000fe400078e0a00 */
[----:B------:R-:W-:Y:S02]  /*62f0*/  IMAD R0, R90, R0, R3 ;  /* 0x000000005a007224 */ /* 0x000fe400078e0203 */
[----:B----4-:R-:W-:-:S02]  /*6300*/  IMAD R3, R4, R28, R15 ;  /* 0x0000001c04037224 */ /* 0x010fc400078e020f */
[----:B------:R-:W-:Y:S02]  /*6310*/  @P0 IMAD R25, R21, R14, R20 ;  /* 0x0000000e15190224 */ /* 0x000fe400078e0214 */
[----:B0-----:R-:W-:Y:S02]  /*6320*/  IMAD R5, R3, R30, R10 ;  /* 0x0000001e03057224 */ /* 0x001fe400078e020a */
[----:B------:R-:W-:Y:S02]  /*6330*/  IMAD R0, R0, R29, R25 ;  /* 0x0000001d00007224 */ /* 0x000fe400078e0219 */
[----:B------:R-:W-:-:S03]  /*6340*/  IMAD.MOV.U32 R4, RZ, RZ, 0x1 ;  /* 0x00000001ff047424 */ /* 0x000fc600078e00ff */
[----:B------:R-:W-:Y:S02]  /*6350*/  SEL R100, R5, R0, !P0 ;  /* 0x0000000005647207 */ /* 0x000fe40004000000 */
[----:B------:R-:W-:Y:S02]  /*6360*/  PRMT R3, R4, 0x7610, R3 ;  /* 0x0000761004037816 */ /* 0x000fe40000000003 */
[----:B------:R-:W-:-:S07]  /*6370*/  SEL R0, R0, R5, !P0 ;  /* 0x0000000500007207 */ /* 0x000fce0004000000 */
.L_x_155:
[----:B------:R-:W-:Y:S01]  /*6380*/  UIADD3 UR41, UR43, UR41, URZ ;  /* 0x000000292b297290 */ /* 0x000fe2000fffe03f */
[----:B------:R-:W-:Y:S01]  /*6390*/  LOP3.LUT P0, RZ, R3, 0xff, RZ, 0xc0, !PT ;  /* 0x000000ff03ff7812 */ /* 0x000fe2000780c0ff */
[----:B------:R-:W-:Y:S02]  /*63a0*/  IMAD.MOV.U32 R101, RZ, RZ, R0 ;  /* 0x000000ffff657224 */ /* 0x000fe400078e0000 */
[----:B------:R-:W-:Y:S02]  /*63b0*/  USHF.R.U32.HI UR4, URZ, 0x1, UR41 ;  /* 0x000000013f047899 */ /* 0x000fe40008011629 */
[----:B------:R-:W-:Y:S02]  /*63c0*/  UISETP.GT.U32.AND UP1, UPT, UR41, 0x1, UPT ;  /* 0x000000012900788c */ /* 0x000fe4000bf24070 */
[----:B------:R-:W-:Y:S02]  /*63d0*/  ULOP3.LUT UR4, UR4, 0x1, URZ, 0xc0, !UPT ;  /* 0x0000000104047892 */ /* 0x000fe4000f8ec03f */
[----:B------:R-:W-:-:S02]  /*63e0*/  UISETP.LT.U32.AND UP1, UPT, UR43, 0x2, UP1 ;  /* 0x000000022b00788c */ /* 0x000fc40008f21070 */
[----:B------:R-:W-:Y:S02]  /*63f0*/  UISETP.NE.U32.AND UP0, UPT, UR4, 0x1, UPT ;  /* 0x000000010400788c */ /* 0x000fe4000bf05070 */
[----:B------:R-:W-:Y:S02]  /*6400*/  USEL UR5, URZ, 0x1, !UP1 ;  /* 0x000000013f057887 */ /* 0x000fe4000c800000 */
[----:B------:R-:W-:Y:S02]  /*6410*/  UISETP.GT.U32.AND UP0, UPT, UR43, 0x1, !UP0 ;  /* 0x000000012b00788c */ /* 0x000fe4000c704070 */
[----:B------:R-:W-:Y:S02]  /*6420*/  ULOP3.LUT UR41, UR41, 0x1, URZ, 0xc0, !UPT ;  /* 0x0000000129297892 */ /* 0x000fe4000f8ec03f */
[----:B------:R-:W-:-:S04]  /*6430*/  USEL UR4, URZ, 0x1, !UP0 ;  /* 0x000000013f047887 */ /* 0x000fc8000c000000 */
[----:B------:R-:W-:Y:S01]  /*6440*/  ULOP3.LUT UR40, UR4, UR40, UR5, 0x96, !UPT ;  /* 0x0000002804287292 */ /* 0x000fe2000f8e9605 */
[----:B------:R-:W-:Y:S11]  /*6450*/  @P0 BRA `(.L_x_158) ;  /* 0xffffffac00480947 */ /* 0x000ff6000383ffff */
[----:B------:R-:W-:Y:S05]  /*6460*/  EXIT ;  /* 0x000000000000794d */ /* 0x000fea0003800000 */
.L_x_3:
        /* <DEDUP_REMOVED lines=26> */
.L_x_160:
[--C-:B------:R-:W-:Y:S01]  /*6610*/  SHF.R.U64 R14, R12, R20, R13.reuse ;  /* 0x000000140c0e7219 */ /* 0x100fe2000000120d */
[----:B------:R-:W0:Y:S01]  /*6620*/  LDC R24, c[0x0][0x618] ;  /* 0x00018600ff187b82 */ /* 0x000e220000000800 */
[----:B------:R-:W-:Y:S01]  /*6630*/  I2FP.F32.U32 R8, R6 ;  /* 0x0000000600087245 */ /* 0x000fe20000201000 */
[----:B------:R-:W-:Y:S01]  /*6640*/  ULDC UR4, c[0x0][0x150] ;  /* 0x0000540000047ab9 */ /* 0x000fe20000000800 */
[----:B------:R-:W-:Y:S02]  /*6650*/  SHF.R.U32.HI R7, RZ, R20, R13 ;  /* 0x00000014ff077219 */ /* 0x000fe4000001160d */
[----:B------:R-:W-:Y:S01]  /*6660*/  IADD3 R11, P0, RZ, -R14, RZ ;  /* 0x8000000eff0b7210 */ /* 0x000fe20007f1e0ff */
[----:B------:R-:W-:Y:S01]  /*6670*/  FMUL R13, R8, UR4 ;  /* 0x00000004080d7c20 */ /* 0x000fe20008400000 */
[----:B------:R-:W-:Y:S01]  /*6680*/  ULDC UR4, c[0x0][0x154] ;  /* 0x0000550000047ab9 */ /* 0x000fe20000000800 */
[----:B------:R-:W1:Y:S02]  /*6690*/  LDC.64 R26, c[0x0][0x640] ;  /* 0x00019000ff1a7b82 */ /* 0x000e640000000a00 */
[----:B------:R-:W-:-:S02]  /*66a0*/  IMAD.X R7, RZ, RZ, ~R7, P0 ;  /* 0x000000ffff077224 */ /* 0x000fc400000e0e07 */
[----:B------:R-:W2:Y:S01]  /*66b0*/  F2I.U32.TRUNC.NTZ R13, R13 ;  /* 0x0000000d000d7305 */ /* 0x000ea2000020f000 */
[----:B------:R-:W-:-:S03]  /*66c0*/  IMAD.WIDE.U32 R8, R11, R22, R16 ;  /* 0x000000160b087225 */ /* 0x000fc600078e0010 */
[----:B------:R-:W3:Y:S01]  /*66d0*/  LDC R15, c[0x0][0x144] ;  /* 0x00005100ff0f7b82 */ /* 0x000ee20000000800 */
[----:B------:R-:W-:-:S04]  /*66e0*/  IMAD R10, R7, R22, RZ ;  /* 0x00000016070a7224 */ /* 0x000fc800078e02ff */
[----:B------:R-:W-:Y:S02]  /*66f0*/  IMAD R7, R11, R23, R10 ;  /* 0x000000170b077224 */ /* 0x000fe400078e020a */
[----:B------:R-:W-:Y:S01]  /*6700*/  IMAD.MOV.U32 R10, RZ, RZ, -0x1 ;  /* 0xffffffffff0a7424 */ /* 0x000fe200078e00ff */
[----:B------:R-:W4:Y:S01]  /*6710*/  LDC R20, c[0x0][0x608] ;  /* 0x00018200ff147b82 */ /* 0x000f220000000800 */
[----:B------:R-:W-:Y:S01]  /*6720*/  IMAD.IADD R7, R9, 0x1, R7 ;  /* 0x0000000109077824 */ /* 0x000fe200078e0207 */
[----:B------:R-:W-:-:S04]  /*6730*/  I2FP.F32.U32 R9, R3 ;  /* 0x0000000300097245 */ /* 0x000fc80000201000 */
[-C--:B0-----:R-:W-:Y:S01]  /*6740*/  SHF.R.U64 R12, R8, R24.reuse, R7 ;  /* 0x00000018080c7219 */ /* 0x081fe20000001207 */
[----:B--2---:R-:W-:Y:S01]  /*6750*/  IMAD.MOV R8, RZ, RZ, -R13 ;  /* 0x000000ffff087224 */ /* 0x004fe200078e0a0d */
[----:B------:R-:W0:Y:S01]  /*6760*/  LDC R11, c[0x0][0x658] ;  /* 0x00019600ff0b7b82 */ /* 0x000e220000000800 */
[----:B-1----:R-:W-:Y:S01]  /*6770*/  ISETP.NE.U32.AND P0, PT, R26, RZ, PT ;  /* 0x000000ff1a00720c */ /* 0x002fe20003f05070 */
[----:B------:R-:W-:Y:S01]  /*6780*/  FMUL R9, R9, UR4 ;  /* 0x0000000409097c20 */ /* 0x000fe20008400000 */
[----:B------:R-:W-:Y:S02]  /*6790*/  SHF.R.U32.HI R7, RZ, R24, R7 ;  /* 0x00000018ff077219 */ /* 0x000fe40000011607 */
[----:B------:R-:W-:-:S03]  /*67a0*/  ISETP.NE.AND.EX P0, PT, R27, RZ, PT, P0 ;  /* 0x000000ff1b00720c */ /* 0x000fc60003f05300 */
[----:B------:R-:W1:Y:S01]  /*67b0*/  LDC R22, c[0x0][0x148] ;  /* 0x00005200ff167b82 */ /* 0x000e620000000800 */
[----:B---3--:R-:W-:Y:S02]  /*67c0*/  IMAD R23, R15, R8, R6 ;  /* 0x000000080f177224 */ /* 0x008fe400078e0206 */
[----:B------:R-:W-:-:S05]  /*67d0*/  IMAD.MOV.U32 R8, RZ, RZ, 0x1 ;  /* 0x00000001ff087424 */ /* 0x000fca00078e00ff */
[----:B------:R-:W2:Y:S01]  /*67e0*/  LDC R21, c[0x0][0x600] ;  /* 0x00018000ff157b82 */ /* 0x000ea20000000800 */
[-CC-:B----4-:R-:W-:Y:S02]  /*67f0*/  SHF.R.U64 R15, R12, R20.reuse, R7.reuse ;  /* 0x000000140c0f7219 */ /* 0x190fe40000001207 */
[----:B------:R-:W-:Y:S02]  /*6800*/  SHF.R.U32.HI R6, RZ, R20, R7 ;  /* 0x00000014ff067219 */ /* 0x000fe40000011607 */
[----:B------:R3:W4:Y:S03]  /*6810*/  F2I.U32.TRUNC.NTZ R20, R9 ;  /* 0x0000000900147305 */ /* 0x000726000020f000 */
[----:B------:R-:W1:Y:S01]  /*6820*/  LDC R25, c[0x0][0x648] ;  /* 0x00019200ff197b82 */ /* 0x000e620000000800 */
[-C--:B0-----:R-:W-:Y:S02]  /*6830*/  SHF.R.U64 R19, R15, R11.reuse, R6 ;  /* 0x0000000b0f137219 */ /* 0x081fe40000001206 */
[----:B------:R-:W-:-:S02]  /*6840*/  SHF.L.U32 R10, R10, R11, RZ ;  /* 0x0000000b0a0a7219 */ /* 0x000fc400000006ff */
[-C--:B------:R-:W-:Y:S01]  /*6850*/  SHF.R.U32.HI R7, RZ, R11.reuse, R6 ;  /* 0x0000000bff077219 */ /* 0x080fe20000011606 */
[----:B------:R-:W-:Y:S01]  /*6860*/  IMAD.MOV.U32 R6, RZ, RZ, R19 ;  /* 0x000000ffff067224 */ /* 0x000fe200078e0013 */
[----:B------:R-:W-:Y:S01]  /*6870*/  SHF.L.U32 R24, R8, R11, RZ ;  /* 0x0000000b08187219 */ /* 0x000fe200000006ff */
[----:B------:R-:W0:Y:S01]  /*6880*/  LDC R28, c[0x0][0x638] ;  /* 0x00018e00ff1c7b82 */ /* 0x000e220000000800 */
[----:B------:R-:W-:-:S07]  /*6890*/  LOP3.LUT R30, RZ, R10, RZ, 0x33, !PT ;  /* 0x0000000aff1e7212 */ /* 0x000fce00078e33ff */
[----:B------:R-:W0:Y:S01]  /*68a0*/  LDC R29, c[0x0][0x610] ;  /* 0x00018400ff1d7b82 */ /* 0x000e220000000800 */
[----:B---34-:R-:W-:Y:S05]  /*68b0*/  @!P0 BRA `(.L_x_161) ;  /* 0x0000000000288947 */ /* 0x018fea0003800000 */
[----:B------:R-:W3:Y:S02]  /*68c0*/  LDC R6, c[0x0][0x64c] ;  /* 0x00019300ff067b82 */ /* 0x000ee40000000800 */
[----:B---3--:R-:W-:-:S05]  /*68d0*/  IADD3 R11, P0, R19, R6, RZ ;  /* 0x00000006130b7210 */ /* 0x008fca0007f1e0ff */
        /* <DEDUP_REMOVED lines=8> */
.L_x_161:
[----:B------:R-:W-:Y:S01]  /*6960*/  ISETP.NE.AND P0, PT, R2, 0x1, PT ;  /* 0x000000010200780c */ /* 0x000fe20003f05270 */
[----:B--2---:R-:W-:Y:S01]  /*6970*/  VIADD R9, R21, 0xffffffff ;  /* 0xffffffff15097836 */ /* 0x004fe20000000000 */
[----:B-1----:R-:W-:Y:S01]  /*6980*/  SHF.R.U64 R7, R6, R25, R7 ;  /* 0x0000001906077219 */ /* 0x002fe20000001207 */
[----:B------:R-:W-:Y:S01]  /*6990*/  IMAD.MOV R20, RZ, RZ, -R20 ;  /* 0x000000ffff147224 */ /* 0x000fe200078e0a14 */
[----:B------:R-:W-:Y:S02]  /*69a0*/  LOP3.LUT R6, R15, R30, RZ, 0xc0, !PT ;  /* 0x0000001e0f067212 */ /* 0x000fe400078ec0ff */
[----:B------:R-:W-:Y:S01]  /*69b0*/  LOP3.LUT R12, R12, R9, RZ, 0xc0, !PT ;  /* 0x000000090c0c7212 */ /* 0x000fe200078ec0ff */
[----:B------:R-:W-:Y:S02]  /*69c0*/  IMAD.MOV R8, RZ, RZ, -R7 ;  /* 0x000000ffff087224 */ /* 0x000fe400078e0a07 */
[----:B------:R-:W-:Y:S02]  /*69d0*/  IMAD R6, R24, R7, R6 ;  /* 0x0000000718067224 */ /* 0x000fe400078e0206 */
[----:B------:R-:W-:-:S02]  /*69e0*/  IMAD.MOV.U32 R9, RZ, RZ, 0x1 ;  /* 0x00000001ff097424 */ /* 0x000fc400078e00ff */
[----:B------:R-:W-:Y:S02]  /*69f0*/  @P0 IMAD R23, R22, R20, R3 ;  /* 0x0000001416170224 */ /* 0x000fe400078e0203 */
[----:B0-----:R-:W-:Y:S02]  /*6a00*/  IMAD R3, R8, R28, R19 ;  /* 0x0000001c08037224 */ /* 0x001fe400078e0213 */
[----:B------:R-:W-:Y:S02]  /*6a10*/  IMAD R13, R6, R29, R23 ;  /* 0x0000001d060d7224 */ /* 0x000fe400078e0217 */
[----:B------:R-:W-:Y:S02]  /*6a20*/  IMAD R6, R3, R21, R12 ;  /* 0x0000001503067224 */ /* 0x000fe400078e020c */
[----:B------:R-:W-:-:S03]  /*6a30*/  IMAD.MOV.U32 R8, RZ, RZ, R14 ;  /* 0x000000ffff087224 */ /* 0x000fc600078e000e */
[----:B------:R-:W-:Y:S02]  /*6a40*/  SEL R20, R6, R13, !P0 ;  /* 0x0000000d06147207 */ /* 0x000fe40004000000 */
[----:B------:R-:W-:-:S07]  /*6a50*/  SEL R13, R13, R6, !P0 ;  /* 0x000000060d0d7207 */ /* 0x000fce0004000000 */
.L_x_159:
[----:B------:R-:W-:-:S08]  /*6a60*/  NOP ;  /* 0x0000000000007918 */ /* 0x000fd00000000000 */
[----:B------:R-:W0:-:S00]  /*6a70*/  USETMAXREG.DEALLOC.CTAPOOL 0x28 ;  /* 0x00000028000079c8 */ /* 0x000e0000080e0500 */
[----:B0-----:R-:W-:-:S13]  /*6a80*/  ISETP.NE.AND P0, PT, R0, RZ, PT ;  /* 0x000000ff0000720c */ /* 0x001fda0003f05270 */
[----:B------:R-:W-:Y:S05]  /*6a90*/  @P0 EXIT ;  /* 0x000000000000094d */ /* 0x000fea0003800000 */
[----:B------:R-:W-:Y:S01]  /*6aa0*/  LOP3.LUT P0, RZ, R9, 0xff, RZ, 0xc0, !PT ;  /* 0x000000ff09ff7812 */ /* 0x000fe2000780c0ff */
[----:B------:R-:W-:Y:S02]  /*6ab0*/  IMAD.MOV.U32 R0, RZ, RZ, 0x1 ;  /* 0x00000001ff007424 */ /* 0x000fe400078e00ff */
[----:B------:R-:W-:-:S10]  /*6ac0*/  IMAD.MOV.U32 R3, RZ, RZ, RZ ;  /* 0x000000ffff037224 */ /* 0x000fd400078e00ff */
[----:B------:R-:W-:Y:S05]  /*6ad0*/  @!P0 BRA `(.L_x_162) ;  /* 0x0000000c00148947 */ /* 0x000fea0003800000 */
[----:B------:R-:W0:Y:S01]  /*6ae0*/  LDC R0, c[0x0][0x28c] ;  /* 0x0000a300ff007b82 */ /* 0x000e220000000800 */
[----:B------:R-:W-:Y:S01]  /*6af0*/  LOP3.LUT P0, RZ, R4, 0x1f, RZ, 0xc0, !PT ;  /* 0x0000001f04ff7812 */ /* 0x000fe2000780c0ff */
[----:B------:R-:W-:Y:S01]  /*6b00*/  ULDC UR5, c[0x0][0x658] ;  /* 0x0001960000057ab9 */ /* 0x000fe20000000800 */
[----:B------:R-:W-:Y:S01]  /*6b10*/  UMOV UR6, 0xffffffff ;  /* 0xffffffff00067882 */ /* 0x000fe20000000000 */
[----:B------:R-:W-:Y:S01]  /*6b20*/  BSSY B0, `(.L_x_162) ;  /* 0x00000c0000007945 */ /* 0x000fe20003800000 */
[----:B------:R-:W-:Y:S01]  /*6b30*/  USHF.L.U32 UR6, UR6, UR5, URZ ;  /* 0x0000000506067299 */ /* 0x000fe2000800063f */
[C---:B------:R-:W-:Y:S01]  /*6b40*/  ISETP.NE.AND P2, PT, R5.reuse, RZ, PT ;  /* 0x000000ff0500720c */ /* 0x040fe20003f45270 */
[----:B------:R-:W-:Y:S01]  /*6b50*/  IMAD.MOV.U32 R11, RZ, RZ, 0x1 ;  /* 0x00000001ff0b7424 */ /* 0x000fe200078e00ff */
[----:B------:R-:W-:Y:S01]  /*6b60*/  ISETP.NE.OR P0, PT, R5, RZ, !P0 ;  /* 0x000000ff0500720c */ /* 0x000fe20004705670 */
[----:B------:R-:W-:Y:S01]  /*6b70*/  ULDC UR4, c[0x0][0x600] ;  /* 0x0001800000047ab9 */ /* 0x000fe20000000800 */
[----:B------:R-:W-:Y:S01]  /*6b80*/  LOP3.LUT R19, R18, 0x2, RZ, 0xfc, !PT ;  /* 0x0000000212137812 */ /* 0x000fe200078efcff */
[----:B------:R-:W-:Y:S01]  /*6b90*/  UMOV UR7, 0x1 ;  /* 0x0000000100077882 */ /* 0x000fe20000000000 */
[----:B------:R-:W-:-:S02]  /*6ba0*/  UIADD3 UR15, UR4, -0x1, URZ ;  /* 0xffffffff040f7890 */ /* 0x000fc4000fffe03f */
[----:B------:R-:W-:Y:S02]  /*6bb0*/  USHF.L.U32 UR17, UR7, UR5, URZ ;  /* 0x0000000507117299 */ /* 0x000fe4000800063f */
[----:B------:R-:W-:Y:S01]  /*6bc0*/  ULOP3.LUT UR16, URZ, UR6, URZ, 0x33, !UPT ;  /* 0x000000063f107292 */ /* 0x000fe2000f8e333f */
[----:B------:R-:W-:Y:S01]  /*6bd0*/  ULDC.64 UR20, c[0x0][0x198] ;  /* 0x0000660000147ab9 */ /* 0x000fe20000000a00 */
[----:B0-----:R-:W-:-:S05]  /*6be0*/  VIADD R0, R0, 0x1f ;  /* 0x0000001f00007836 */ /* 0x001fca0000000000 */
[----:B------:R-:W-:-:S04]  /*6bf0*/  SHF.R.S32.HI R3, RZ, 0x1f, R0 ;  /* 0x0000001fff037819 */ /* 0x000fc80000011400 */
[----:B------:R-:W-:Y:S01]  /*6c00*/  LEA.HI R3, R3, R0, RZ, 0x5 ;  /* 0x0000000003037211 */ /* 0x000fe200078f28ff */
[----:B------:R-:W-:-:S03]  /*6c10*/  IMAD.MOV.U32 R0, RZ, RZ, 0x1 ;  /* 0x00000001ff007424 */ /* 0x000fc600078e00ff */
[----:B------:R-:W-:Y:S01]  /*6c20*/  SHF.R.S32.HI R12, RZ, 0x5, R3 ;  /* 0x00000005ff0c7819 */ /* 0x000fe20000011403 */
[----:B------:R-:W-:-:S04]  /*6c30*/  IMAD.MOV.U32 R3, RZ, RZ, RZ ;  /* 0x000000ffff037224 */ /* 0x000fc800078e00ff */
[----:B------:R-:W-:-:S07]  /*6c40*/  VIADD R10, R12, 0x1 ;  /* 0x000000010c0a7836 */ /* 0x000fce0000000000 */
.L_x_174:
[----:B------:R-:W-:-:S03]  /*6c50*/  UMOV UR4, 0xffffffff ;  /* 0xffffffff00047882 */ /* 0x000fc60000000000 */
[----:B------:R-:W-:Y:S05]  /*6c60*/  BRA.DIV UR4, `(.L_x_163) ;  /* 0x0000000e04547947 */ /* 0x000fea000b800000 */
[----:B------:R-:W-:-:S13]  /*6c70*/  ELECT P6, URZ, PT ;  /* 0x00000000003f782f */ /* 0x000fda00038c0000 */
.L_x_183:
[----:B------:R-:W0:Y:S01]  /*6c80*/  LDC R4, c[0x0][0x28c] ;  /* 0x0000a300ff047b82 */ /* 0x000e220000000800 */
[----:B------:R-:W-:Y:S01]  /*6c90*/  BSSY B1, `(.L_x_164) ;  /* 0x0000035000017945 */ /* 0x000fe20003800000 */
[----:B0-----:R-:W-:-:S13]  /*6ca0*/  ISETP.LT.OR P6, PT, R4, 0x1, !P6 ;  /* 0x000000010400780c */ /* 0x001fda00077c1670 */
[----:B------:R-:W-:Y:S05]  /*6cb0*/  @P6 BRA `(.L_x_165) ;  /* 0x0000000000c86947 */ /* 0x000fea0003800000 */
[----:B------:R-:W-:Y:S02]  /*6cc0*/  IMAD.SHL.U32 R20, R20, 0x80, RZ ;  /* 0x0000008014147824 */ /* 0x000fe400078e00ff */
[----:B------:R-:W-:Y:S02]  /*6cd0*/  IMAD.SHL.U32 R13, R13, 0x80, RZ ;  /* 0x000000800d0d7824 */ /* 0x000fe400078e00ff */
[----:B------:R-:W-:Y:S02]  /*6ce0*/  IMAD.MOV.U32 R21, RZ, RZ, RZ ;  /* 0x000000ffff157224 */ /* 0x000fe400078e00ff */
[----:B------:R-:W-:Y:S02]  /*6cf0*/  IMAD.MOV.U32 R4, RZ, RZ, R10 ;  /* 0x000000ffff047224 */ /* 0x000fe400078e000a */
[----:B------:R-:W-:Y:S02]  /*6d00*/  IMAD.MOV.U32 R5, RZ, RZ, R0 ;  /* 0x000000ffff057224 */ /* 0x000fe400078e0000 */
[----:B------:R-:W-:-:S07]  /*6d10*/  IMAD.MOV.U32 R6, RZ, RZ, R3 ;  /* 0x000000ffff067224 */ /* 0x000fce00078e0003 */
.L_x_169:
[----:B------:R-:W0:Y:S01]  /*6d20*/  S2R R14, SR_CgaCtaId ;  /* 0x00000000000e7919 */ /* 0x000e220000008800 */
[----:B------:R-:W-:Y:S01]  /*6d30*/  MOV R7, 0x400 ;  /* 0x0000040000077802 */ /* 0x000fe20000000f00 */
[----:B------:R-:W1:Y:S03]  /*6d40*/  @!P2 LDC R9, c[0x0][0x500] ;  /* 0x00014000ff09ab82 */ /* 0x000e660000000800 */
[----:B0-----:R-:W-:Y:S02]  /*6d50*/  LEA R15, R14, R7, 0x18 ;  /* 0x000000070e0f7211 */ /* 0x001fe400078ec0ff */
[----:B------:R-:W-:-:S03]  /*6d60*/  SHF.L.U32 R7, R5, 0x1f, RZ ;  /* 0x0000001f05077819 */ /* 0x000fc600000006ff */
[----:B------:R-:W-:-:S04]  /*6d70*/  IMAD R14, R6, 0x8, R15 ;  /* 0x00000008060e7824 */ /* 0x000fc800078e020f */
[----:B------:R-:W0:Y:S02]  /*6d80*/  SYNCS.PHASECHK.TRANS64.TRYWAIT P1, [R14+URZ+0x10], R7 ;  /* 0x000010070e0075a7 */ /* 0x000e24000802017f */
[----:B01----:R-:W-:Y:S05]  /*6d90*/  @!P1 BRA `(.L_x_166) ;  /* 0x0000000c00289947 */ /* 0x003fea0003800000 */
.L_x_184:
[----:B0-----:R-:W-:Y:S01]  /*6da0*/  PRMT R7, R19, 0x9910, RZ ;  /* 0x0000991013077816 */ /* 0x001fe200000000ff */
[----:B------:R0:W-:Y:S03]  /*6db0*/  @!P2 SYNCS.ARRIVE.TRANS64 RZ, [R14+URZ], R9 ;  /* 0x000000090effa9a7 */ /* 0x0001e6000800003f */
[----:B------:R-:W-:-:S13]  /*6dc0*/  ISETP.NE.AND P1, PT, R7, 0x2, PT ;  /* 0x000000020700780c */ /* 0x000fda0003f25270 */
[----:B0-----:R-:W-:Y:S05]  /*6dd0*/  @P1 BRA `(.L_x_167) ;  /* 0x0000000000041947 */ /* 0x001fea0003800000 */
[----:B------:R-:W-:Y:S01]  /*6de0*/  BPT.TRAP 0x1 ;  /* 0x000000040000795c */ /* 0x000fe20000300000 */
.L_x_167:
[----:B------:R-:W-:Y:S05]  /*6df0*/  @P0 BRA `(.L_x_168) ;  /* 0x0000000000040947 */ /* 0x000fea0003800000 */
[----:B------:R-:W-:Y:S01]  /*6e00*/  BPT.TRAP 0x1 ;  /* 0x000000040000795c */ /* 0x000fe20000300000 */
.L_x_168:
[----:B------:R-:W-:Y:S01]  /*6e10*/  IMAD R15, R6, 0x4000, R15 ;  /* 0x00004000060f7824 */ /* 0x000fe200078e020f */
[----:B------:R-:W-:Y:S01]  /*6e20*/  R2UR UR9, R14 ;  /* 0x000000000e0972ca */ /* 0x000fe200000e0000 */
[----:B------:R-:W-:Y:S01]  /*6e30*/  VIADD R4, R4, 0xffffffff ;  /* 0xffffffff04047836 */ /* 0x000fe20000000000 */
[----:B------:R-:W-:Y:S01]  /*6e40*/  UIADD3 UR4, UP0, UR20, 0xf0, URZ ;  /* 0x000000f014047890 */ /* 0x000fe2000ff1e03f */
[----:B------:R-:W-:Y:S01]  /*6e50*/  R2UR UR11, R13 ;  /* 0x000000000d0b72ca */ /* 0x000fe200000e0000 */
[----:B------:R-:W-:Y:S01]  /*6e60*/  UIADD3 UR22, UP1, UR20, 0x1f0, URZ ;  /* 0x000001f014167890 */ /* 0x000fe2000ff3e03f */
[----:B------:R-:W-:Y:S01]  /*6e70*/  R2UR UR8, R15 ;  /* 0x000000000f0872ca */ /* 0x000fe200000e0000 */
[----:B------:R-:W-:Y:S01]  /*6e80*/  UIADD3.X UR5, URZ, UR21, URZ, UP0, !UPT ;  /* 0x000000153f057290 */ /* 0x000fe200087fe43f */
[C---:B------:R-:W-:Y:S01]  /*6e90*/  R2UR UR10, R21.reuse ;  /* 0x00000000150a72ca */ /* 0x040fe200000e0000 */
[----:B------:R-:W-:Y:S01]  /*6ea0*/  VIADD R6, R6, 0x1 ;  /* 0x0000000106067836 */ /* 0x000fe20000000000 */
[----:B------:R-:W-:Y:S01]  /*6eb0*/  R2UR UR12, R8 ;  /* 0x00000000080c72ca */ /* 0x000fe200000e0000 */
[----:B------:R-:W-:Y:S01]  /*6ec0*/  UIADD3.X UR23, URZ, UR21, URZ, UP1, !UPT ;  /* 0x000000153f177290 */ /* 0x000fe20008ffe43f */
[----:B------:R-:W-:Y:S01]  /*6ed0*/  R2UR UR18, R20 ;  /* 0x00000000141272ca */ /* 0x000fe200000e0000 */
[----:B------:R-:W-:Y:S01]  /*6ee0*/  UMOV UR6, 0x0 ;  /* 0x0000000000067882 */ /* 0x000fe20000000000 */
[----:B------:R-:W-:Y:S01]  /*6ef0*/  ISETP.GT.AND P3, PT, R4, 0x1, PT ;  /* 0x000000010400780c */ /* 0x000fe20003f64270 */
[----:B------:R-:W-:Y:S01]  /*6f00*/  UMOV UR7, 0x10000000 ;  /* 0x1000000000077882 */ /* 0x000fe20000000000 */
[----:B------:R-:W-:Y:S01]  /*6f10*/  ISETP.NE.AND P1, PT, R6, 0x2, PT ;  /* 0x000000020600780c */ /* 0x000fe20003f25270 */
[----:B------:R-:W-:-:S02]  /*6f20*/  VIADD R21, R21, 0x20 ;  /* 0x0000002015157836 */ /* 0x000fc40000000000 */
[----:B------:R-:W-:Y:S01]  /*6f30*/  UIADD3 UR13, UR8, 0x100, URZ ;  /* 0x00000100080d7890 */ /* 0x000fe2000fffe03f */
[----:B------:R-:W-:Y:S01]  /*6f40*/  SEL R14, RZ, 0x1, P1 ;  /* 0x00000001ff0e7807 */ /* 0x000fe20000800000 */
[----:B------:R-:W-:Y:S01]  /*6f50*/  UIADD3 UR14, UR8, 0x8100, URZ ;  /* 0x00008100080e7890 */ /* 0x000fe2000fffe03f */
[----:B------:R-:W-:Y:S02]  /*6f60*/  SEL R6, R6, RZ, P1 ;  /* 0x000000ff06067207 */ /* 0x000fe40000800000 */
[----:B------:R-:W-:Y:S02]  /*6f70*/  LOP3.LUT R5, R5, R14, RZ, 0x3c, !PT ;  /* 0x0000000e05057212 */ /* 0x000fe400078e3cff */
[----:B------:R-:W-:Y:S02]  /*6f80*/  UMOV UR8, UR13 ;  /* 0x0000000d00087c82 */ /* 0x000fe40008000000 */
[----:B------:R0:W-:Y:S02]  /*6f90*/  UTMALDG.3D [UR8], [UR4], desc[UR6] ;  /* 0x00000608040075b4 */ /* 0x0001e40008011000 */
[----:B0-----:R-:W-:Y:S01]  /*6fa0*/  UMOV UR8, UR14 ;  /* 0x0000000e00087c82 */ /* 0x001fe20008000000 */
[----:B------:R-:W-:-:S02]  /*6fb0*/  UMOV UR11, UR18 ;  /* 0x00000012000b7c82 */ /* 0x000fc40008000000 */
[----:B------:R0:W-:Y:S02]  /*6fc0*/  UTMALDG.3D [UR8], [UR22], desc[UR6] ;  /* 0x00000608160075b4 */ /* 0x0001e40008011000 */
[----:B0-----:R-:W-:Y:S05]  /*6fd0*/  @P3 BRA `(.L_x_169) ;  /* 0xfffffffc00503947 */ /* 0x001fea000383ffff */
.L_x_165:
[----:B------:R-:W-:Y:S05]  /*6fe0*/  BSYNC B1 ;  /* 0x0000000000017941 */ /* 0x000fea0003800000 */
.L_x_164:
[----:B------:R-:W-:Y:S01]  /*6ff0*/  LOP3.LUT P3, RZ, R11, 0xff, RZ, 0xc0, !PT ;  /* 0x000000ff0bff7812 */ /* 0x000fe2000786c0ff */
[----:B------:R-:W-:Y:S01]  /*7000*/  IMAD.IADD R3, R12, 0x1, R3 ;  /* 0x000000010c037824 */ /* 0x000fe200078e0203 */
[----:B------:R-:W-:Y:S01]  /*7010*/  IADD3 R16, P4, R16, UR36, RZ ;  /* 0x0000002410107c10 */ /* 0x000fe2000ff9e0ff */
[----:B------:R-:W-:Y:S01]  /*7020*/  ULDC.64 UR4, c[0x0][0x650] ;  /* 0x0001940000047ab9 */ /* 0x000fe20000000a00 */
[----:B------:R-:W-:Y:S01]  /*7030*/  BSSY B1, `(.L_x_170) ;  /* 0x000006c000017945 */ /* 0x000fe20003800000 */
[----:B------:R-:W-:Y:S01]  /*7040*/  IMAD.MOV.U32 R13, RZ, RZ, -0x1 ;  /* 0xffffffffff0d7424 */ /* 0x000fe200078e00ff */
[----:B------:R-:W-:Y:S01]  /*7050*/  ISETP.GT.U32.AND P1, PT, R3, 0x1, PT ;  /* 0x000000010300780c */ /* 0x000fe20003f24070 */
[----:B------:R-:W-:Y:S01]  /*7060*/  IMAD.MOV.U32 R20, RZ, RZ, -0x1 ;  /* 0xffffffffff147424 */ /* 0x000fe200078e00ff */
[----:B------:R-:W-:Y:S01]  /*7070*/  SHF.R.U32.HI R4, RZ, 0x1, R3 ;  /* 0x00000001ff047819 */ /* 0x000fe20000011603 */
[----:B------:R-:W-:Y:S01]  /*7080*/  IMAD.MOV.U32 R8, RZ, RZ, -0x1 ;  /* 0xffffffffff087424 */ /* 0x000fe200078e00ff */
[----:B------:R-:W-:-:S02]  /*7090*/  ISETP.LT.U32.AND P1, PT, R12, 0x2, P1 ;  /* 0x000000020c00780c */ /* 0x000fc40000f21070 */
[----:B------:R-:W-:Y:S01]  /*70a0*/  IADD3.X R17, R17, UR42, RZ, P4, !PT ;  /* 0x0000002a11117c10 */ /* 0x000fe2000a7fe4ff */
[----:B------:R-:W0:Y:S01]  /*70b0*/  @P3 S2R R6, SR_CgaCtaId ;  /* 0x0000000000063919 */ /* 0x000e220000008800 */
[----:B------:R-:W-:Y:S02]  /*70c0*/  @P3 MOV R5, 0x400 ;  /* 0x0000040000053802 */ /* 0x000fe40000000f00 */
[----:B------:R-:W-:Y:S02]  /*70d0*/  ISETP.GE.U32.AND P4, PT, R16, UR4, PT ;  /* 0x0000000410007c0c */ /* 0x000fe4000bf86070 */
[----:B------:R-:W-:Y:S02]  /*70e0*/  LOP3.LUT R4, R4, 0x1, RZ, 0xc0, !PT ;  /* 0x0000000104047812 */ /* 0x000fe400078ec0ff */
[----:B------:R-:W-:Y:S02]  /*70f0*/  LOP3.LUT R3, R3, 0x1, RZ, 0xc0, !PT ;  /* 0x0000000103037812 */ /* 0x000fe400078ec0ff */
[----:B------:R-:W-:-:S02]  /*7100*/  PRMT R11, RZ, 0x7610, R11 ;  /* 0x00007610ff0b7816 */ /* 0x000fc4000000000b */
[----:B0-----:R-:W-:-:S04]  /*7110*/  @P3 LEA R5, R6, R5, 0x18 ;  /* 0x0000000506053211 */ /* 0x001fc800078ec0ff */
[----:B------:R0:W-:Y:S01]  /*7120*/  @P3 SYNCS.ARRIVE.TRANS64.A1T0 RZ, [R5+URZ+0x38], RZ ;  /* 0x000038ff05ff39a7 */ /* 0x0001e2000810003f */
[----:B------:R-:W-:-:S04]  /*7130*/  ISETP.NE.U32.AND P3, PT, R4, 0x1, PT ;  /* 0x000000010400780c */ /* 0x000fc80003f65070 */
[----:B------:R-:W-:Y:S02]  /*7140*/  ISETP.GT.U32.AND P3, PT, R12, 0x1, !P3 ;  /* 0x000000010c00780c */ /* 0x000fe40005f64070 */
[----:B0-----:R-:W-:Y:S02]  /*7150*/  SEL R5, RZ, 0x1, !P1 ;  /* 0x00000001ff057807 */ /* 0x001fe40004800000 */
[----:B------:R-:W-:Y:S02]  /*7160*/  ISETP.GE.U32.AND.EX P1, PT, R17, UR5, PT, P4 ;  /* 0x0000000511007c0c */ /* 0x000fe4000bf26140 */
[----:B------:R-:W-:-:S04]  /*7170*/  SEL R4, RZ, 0x1, !P3 ;  /* 0x00000001ff047807 */ /* 0x000fc80005800000 */
[----:B------:R-:W-:Y:S02]  /*7180*/  LOP3.LUT R0, R4, R0, R5, 0x96, !PT ;  /* 0x0000000004007212 */ /* 0x000fe400078e9605 */
[----:B------:R-:W-:-:S05]  /*7190*/  PRMT R4, RZ, 0x7610, R4 ;  /* 0x00007610ff047816 */ /* 0x000fca0000000004 */
[----:B------:R-:W-:Y:S05]  /*71a0*/  @P1 BRA `(.L_x_171) ;  /* 0x0000000400501947 */ /* 0x000fea0003800000 */
[----:B------:R-:W-:Y:S01]  /*71b0*/  ULDC.64 UR4, c[0x0][0x628] ;  /* 0x00018a0000047ab9 */ /* 0x000fe20000000a00 */
[----:B------:R-:W0:Y:S01]  /*71c0*/  S2R R14, SR_CTAID.X ;  /* 0x00000000000e7919 */ /* 0x000e220000002500 */
[----:B------:R-:W-:Y:S01]  /*71d0*/  ISETP.NE.U32.AND P1, PT, RZ, UR4, PT ;  /* 0x00000004ff007c0c */ /* 0x000fe2000bf25070 */
[----:B------:R-:W-:Y:S01]  /*71e0*/  ULDC UR7, c[0x0][0x630] ;  /* 0x00018c0000077ab9 */ /* 0x000fe20000000800 */
[----:B------:R-:W-:Y:S01]  /*71f0*/  IMAD.MOV.U32 R4, RZ, RZ, R16 ;  /* 0x000000ffff047224 */ /* 0x000fe200078e0010 */
[----:B------:R-:W1:Y:S01]  /*7200*/  S2R R13, SR_CTAID.Y ;  /* 0x00000000000d7919 */ /* 0x000e620000002600 */
[----:B------:R-:W-:Y:S01]  /*7210*/  ISETP.NE.AND.EX P1, PT, RZ, UR5, PT, P1 ;  /* 0x00000005ff007c0c */ /* 0x000fe2000bf25310 */
[----:B------:R-:W-:-:S12]  /*7220*/  IMAD.MOV.U32 R5, RZ, RZ, R17 ;  /* 0x000000ffff057224 */ /* 0x000fd800078e0011 */
[----:B------:R-:W-:Y:S05]  /*7230*/  @!P1 BRA `(.L_x_172) ;  /* 0x0000000000289947 */ /* 0x000fea0003800000 */
[----:B------:R-:W-:Y:S02]  /*7240*/  ULDC UR6, c[0x0][0x634] ;  /* 0x00018d0000067ab9 */ /* 0x000fe40000000800 */
[----:B------:R-:W-:-:S05]  /*7250*/  IADD3 R9, P1, R16, UR6, RZ ;  /* 0x0000000610097c10 */ /* 0x000fca000ff3e0ff */
[----:B------:R-:W-:-:S04]  /*7260*/  IMAD.X R15, RZ, RZ, R17, P1 ;  /* 0x000000ffff0f7224 */ /* 0x000fc800008e0611 */
[----:B------:R-:W-:-:S04]  /*7270*/  IMAD.WIDE.U32 R6, R15, UR4, RZ ;  /* 0x000000040f067c25 */ /* 0x000fc8000f8e00ff */
[----:B------:R-:W-:-:S04]  /*7280*/  IMAD.WIDE.U32 R6, P1, R9, UR5, R6 ;  /* 0x0000000509067c25 */ /* 0x000fc8000f820006 */
[----:B------:R-:W-:-:S04]  /*7290*/  IMAD.WIDE.U32 R8, R9, UR4, RZ ;  /* 0x0000000409087c25 */ /* 0x000fc8000f8e00ff */
[----:B------:R-:W-:Y:S01]  /*72a0*/  IMAD.X R5, RZ, RZ, RZ, P1 ;  /* 0x000000ffff057224 */ /* 0x000fe200008e06ff */
[----:B------:R-:W-:Y:S01]  /*72b0*/  IADD3 RZ, P1, R9, R6, RZ ;  /* 0x0000000609ff7210 */ /* 0x000fe20007f3e0ff */
[----:B------:R-:W-:-:S04]  /*72c0*/  IMAD.MOV.U32 R4, RZ, RZ, R7 ;  /* 0x000000ffff047224 */ /* 0x000fc800078e0007 */
[----:B------:R-:W-:-:S08]  /*72d0*/  IMAD.WIDE.U32.X R4, R15, UR5, R4, P1 ;  /* 0x000000050f047c25 */ /* 0x000fd000088e0404 */
.L_x_172:
[--C-:B------:R-:W-:Y:S01]  /*72e0*/  SHF.R.U64 R8, R4, UR7, R5.reuse ;  /* 0x0000000704087c19 */ /* 0x100fe20008001205 */
[----:B------:R-:W-:Y:S01]  /*72f0*/  ULDC.64 UR4, c[0x0][0x620] ;  /* 0x0001880000047ab9 */ /* 0x000fe20000000a00 */
[----:B------:R-:W-:Y:S01]  /*7300*/  SHF.R.U32.HI R4, RZ, UR7, R5 ;  /* 0x00000007ff047c19 */ /* 0x000fe20008011605 */
[----:B------:R-:W2:Y:S01]  /*7310*/  LDC R25, c[0x0][0x144] ;  /* 0x00005100ff197b82 */ /* 0x000ea20000000800 */
[----:B------:R-:W-:Y:S01]  /*7320*/  IADD3 R7, P1, RZ, -R8, RZ ;  /* 0x80000008ff077210 */ /* 0x000fe20007f3e0ff */
[----:B------:R-:W-:Y:S01]  /*7330*/  ULDC.64 UR8, c[0x0][0x640] ;  /* 0x0001900000087ab9 */ /* 0x000fe20000000a00 */
[----:B0-----:R-:W-:Y:S01]  /*7340*/  I2FP.F32.U32 R9, R14 ;  /* 0x0000000e00097245 */ /* 0x001fe20000201000 */
[----:B------:R-:W-:Y:S02]  /*7350*/  ULDC UR6, c[0x0][0x608] ;  /* 0x0001820000067ab9 */ /* 0x000fe40000000800 */
[----:B------:R-:W-:Y:S01]  /*7360*/  IMAD.X R4, RZ, RZ, ~R4, P1 ;  /* 0x000000ffff047224 */ /* 0x000fe200008e0e04 */
[----:B------:R-:W-:Y:S01]  /*7370*/  ISETP.NE.U32.AND P1, PT, RZ, UR8, PT ;  /* 0x00000008ff007c0c */ /* 0x000fe2000bf25070 */
[----:B------:R-:W0:Y:S02]  /*7380*/  LDC R20, c[0x0][0x148] ;  /* 0x00005200ff147b82 */ /* 0x000e240000000800 */
[----:B------:R-:W-:Y:S01]  /*7390*/  IMAD R6, R4, UR4, RZ ;  /* 0x0000000404067c24 */ /* 0x000fe2000f8e02ff */
[----:B------:R-:W-:Y:S01]  /*73a0*/  ISETP.NE.AND.EX P1, PT, RZ, UR9, PT, P1 ;  /* 0x00000009ff007c0c */ /* 0x000fe2000bf25310 */
[----:B------:R-:W-:Y:S01]  /*73b0*/  IMAD.WIDE.U32 R4, R7, UR4, R16 ;  /* 0x0000000407047c25 */ /* 0x000fe2000f8e0010 */
[----:B------:R-:W-:-:S03]  /*73c0*/  ULDC UR4, c[0x0][0x150] ;  /* 0x0000540000047ab9 */ /* 0x000fc60000000800 */
[----:B------:R-:W-:Y:S02]  /*73d0*/  IMAD R7, R7, UR5, R6 ;  /* 0x0000000507077c24 */ /* 0x000fe4000f8e0206 */
[----:B------:R-:W-:Y:S01]  /*73e0*/  FMUL R6, R9, UR4 ;  /* 0x0000000409067c20 */ /* 0x000fe20008400000 */
[----:B------:R-:W-:Y:S01]  /*73f0*/  ULDC UR4, c[0x0][0x618] ;  /* 0x0001860000047ab9 */ /* 0x000fe20000000800 */
[----:B------:R-:W-:Y:S01]  /*7400*/  ULDC UR5, c[0x0][0x154] ;  /* 0x0000550000057ab9 */ /* 0x000fe20000000800 */
[----:B------:R-:W-:-:S03]  /*7410*/  IMAD.IADD R5, R5, 0x1, R7 ;  /* 0x0000000105057824 */ /* 0x000fc600078e0207 */
[----:B------:R-:W3:Y:S02]  /*7420*/  F2I.U32.TRUNC.NTZ R6, R6 ;  /* 0x0000000600067305 */ /* 0x000ee4000020f000 */
[----:B------:R-:W-:Y:S02]  /*7430*/  SHF.R.U64 R9, R4, UR4, R5 ;  /* 0x0000000404097c19 */ /* 0x000fe40008001205 */
[----:B-1----:R-:W-:-:S05]  /*7440*/  I2FP.F32.U32 R4, R13 ;  /* 0x0000000d00047245 */ /* 0x002fca0000201000 */
[----:B------:R-:W-:Y:S01]  /*7450*/  FMUL R22, R4, UR5 ;  /* 0x0000000504167c20 */ /* 0x000fe20008400000 */
[----:B------:R-:W-:Y:S01]  /*7460*/  SHF.R.U32.HI R4, RZ, UR4, R5 ;  /* 0x00000004ff047c19 */ /* 0x000fe20008011605 */
[----:B------:R-:W-:-:S03]  /*7470*/  ULDC UR4, c[0x0][0x658] ;  /* 0x0001960000047ab9 */ /* 0x000fc60000000800 */
[--C-:B------:R-:W-:Y:S01]  /*7480*/  SHF.R.U64 R21, R9, UR6, R4.reuse ;  /* 0x0000000609157c19 */ /* 0x100fe20008001204 */
[----:B------:R-:W1:Y:S01]  /*7490*/  F2I.U32.TRUNC.NTZ R22, R22 ;  /* 0x0000001600167305 */ /* 0x000e62000020f000 */
[----:B------:R-:W-:Y:S01]  /*74a0*/  SHF.R.U32.HI R4, RZ, UR6, R4 ;  /* 0x00000006ff047c19 */ /* 0x000fe20008011604 */
[----:B---3--:R-:W-:-:S03]  /*74b0*/  IMAD.MOV R6, RZ, RZ, -R6 ;  /* 0x000000ffff067224 */ /* 0x008fc600078e0a06 */
[----:B------:R-:W-:Y:S01]  /*74c0*/  SHF.R.U64 R15, R21, UR4, R4 ;  /* 0x00000004150f7c19 */ /* 0x000fe20008001204 */
[----:B--2---:R-:W-:Y:S01]  /*74d0*/  IMAD R14, R25, R6, R14 ;  /* 0x00000006190e7224 */ /* 0x004fe200078e020e */
[----:B------:R-:W-:-:S03]  /*74e0*/  SHF.R.U32.HI R23, RZ, UR4, R4 ;  /* 0x00000004ff177c19 */ /* 0x000fc60008011604 */
[----:B------:R-:W-:Y:S02]  /*74f0*/  IMAD.MOV.U32 R4, RZ, RZ, R15 ;  /* 0x000000ffff047224 */ /* 0x000fe400078e000f */
[----:B------:R-:W-:Y:S01]  /*7500*/  IMAD.MOV.U32 R5, RZ, RZ, R23 ;  /* 0x000000ffff057224 */ /* 0x000fe200078e0017 */
[----:B-1----:R-:W-:Y:S06]  /*7510*/  @!P1 BRA `(.L_x_173) ;  /* 0x0000000000289947 */ /* 0x002fec0003800000 */
[----:B------:R-:W-:Y:S02]  /*7520*/  ULDC UR4, c[0x0][0x64c] ;  /* 0x0001930000047ab9 */ /* 0x000fe40000000800 */
[----:B------:R-:W-:-:S05]  /*7530*/  IADD3 R5, P1, R15, UR4, RZ ;  /* 0x000000040f057c10 */ /* 0x000fca000ff3e0ff */
[----:B------:R-:W-:-:S04]  /*7540*/  IMAD.X R23, RZ, RZ, R23, P1 ;  /* 0x000000ffff177224 */ /* 0x000fc800008e0617 */
[----:B------:R-:W-:-:S04]  /*7550*/  IMAD.WIDE.U32 R6, R23, UR8, RZ ;  /* 0x0000000817067c25 */ /* 0x000fc8000f8e00ff */
[----:B------:R-:W-:-:S04]  /*7560*/  IMAD.WIDE.U32 R6, P1, R5, UR9, R6 ;  /* 0x0000000905067c25 */ /* 0x000fc8000f820006 */
[----:B------:R-:W-:-:S04]  /*7570*/  IMAD.WIDE.U32 R4, R5, UR8, RZ ;  /* 0x0000000805047c25 */ /* 0x000fc8000f8e00ff */
[----:B------:R-:W-:Y:S01]  /*7580*/  IMAD.MOV.U32 R4, RZ, RZ, R7 ;  /* 0x000000ffff047224 */ /* 0x000fe200078e0007 */
[----:B------:R-:W-:Y:S01]  /*7590*/  IADD3 RZ, P3, R5, R6, RZ ;  /* 0x0000000605ff7210 */ /* 0x000fe20007f7e0ff */
[----:B------:R-:W-:-:S04]  /*75a0*/  IMAD.X R5, RZ, RZ, RZ, P1 ;  /* 0x000000ffff057224 */ /* 0x000fc800008e06ff */
[----:B------:R-:W-:-:S08]  /*75b0*/  IMAD.WIDE.U32.X R4, R23, UR9, R4, P3 ;  /* 0x0000000917047c25 */ /* 0x000fd000098e0404 */
.L_x_173:
[----:B------:R-:W-:Y:S01]  /*75c0*/  ISETP.NE.AND P1, PT, R2, 0x1, PT ;  /* 0x000000010200780c */ /* 0x000fe20003f25270 */
[----:B------:R-:W-:Y:S01]  /*75d0*/  ULDC UR4, c[0x0][0x648] ;  /* 0x0001920000047ab9 */ /* 0x000fe20000000800 */
[----:B------:R-:W-:Y:S01]  /*75e0*/  LOP3.LUT R21, R21, UR16, RZ, 0xc0, !PT ;  /* 0x0000001015157c12 */ /* 0x000fe2000f8ec0ff */
[----:B------:R-:W-:Y:S01]  /*75f0*/  IMAD.MOV R22, RZ, RZ, -R22 ;  /* 0x000000ffff167224 */ /* 0x000fe200078e0a16 */
[----:B------:R-:W-:Y:S01]  /*7600*/  SHF.R.U64 R4, R4, UR4, R5 ;  /* 0x0000000404047c19 */ /* 0x000fe20008001205 */
[----:B------:R-:W-:Y:S01]  /*7610*/  ULDC UR4, c[0x0][0x638] ;  /* 0x00018e0000047ab9 */ /* 0x000fe20000000800 */
[----:B------:R-:W-:Y:S01]  /*7620*/  ULDC UR5, c[0x0][0x610] ;  /* 0x0001840000057ab9 */ /* 0x000fe20000000800 */
[----:B------:R-:W-:Y:S02]  /*7630*/  IMAD.MOV.U32 R5, RZ, RZ, 0x1 ;  /* 0x00000001ff057424 */ /* 0x000fe400078e00ff */
[----:B------:R-:W-:Y:S02]  /*7640*/  IMAD.MOV R6, RZ, RZ, -R4 ;  /* 0x000000ffff067224 */ /* 0x000fe400078e0a04 */
[----:B------:R-:W-:Y:S01]  /*7650*/  IMAD R21, R4, UR17, R21 ;  /* 0x0000001104157c24 */ /* 0x000fe2000f8e0215 */
[----:B------:R-:W-:Y:S01]  /*7660*/  LOP3.LUT R4, R9, UR15, RZ, 0xc0, !PT ;  /* 0x0000000f09047c12 */ /* 0x000fe2000f8ec0ff */
[----:B0-----:R-:W-:-:S02]  /*7670*/  @P1 IMAD R14, R20, R22, R13 ;  /* 0x00000016140e1224 */ /* 0x001fc400078e020d */
[----:B------:R-:W-:Y:S01]  /*7680*/  IMAD R15, R6, UR4, R15 ;  /* 0x00000004060f7c24 */ /* 0x000fe2000f8e020f */
[----:B------:R-:W-:Y:S01]  /*7690*/  ULDC UR4, c[0x0][0x600] ;  /* 0x0001800000047ab9 */ /* 0x000fe20000000800 */
[----:B------:R-:W-:Y:S02]  /*76a0*/  IMAD R14, R21, UR5, R14 ;  /* 0x00000005150e7c24 */ /* 0x000fe4000f8e020e */
[--C-:B------:R-:W-:Y:S01]  /*76b0*/  IMAD R15, R15, UR4, R4.reuse ;  /* 0x000000040f0f7c24 */ /* 0x100fe2000f8e0204 */
[----:B------:R-:W-:-:S04]  /*76c0*/  PRMT R4, R5, 0x7610, R4 ;  /* 0x0000761005047816 */ /* 0x000fc80000000004 */
[----:B------:R-:W-:Y:S02]  /*76d0*/  SEL R20, R15, R14, !P1 ;  /* 0x0000000e0f147207 */ /* 0x000fe40004800000 */
[----:B------:R-:W-:-:S07]  /*76e0*/  SEL R13, R14, R15, !P1 ;  /* 0x0000000f0e0d7207 */ /* 0x000fce0004800000 */
.L_x_171:
[----:B------:R-:W-:Y:S05]  /*76f0*/  BSYNC B1 ;  /* 0x0000000000017941 */ /* 0x000fea0003800000 */
.L_x_170:
[----:B------:R-:W-:-:S13]  /*7700*/  LOP3.LUT P1, RZ, R4, 0xff, RZ, 0xc0, !PT ;  /* 0x000000ff04ff7812 */ /* 0x000fda000782c0ff */
[----:B------:R-:W-:Y:S05]  /*7710*/  @P1 BRA `(.L_x_174) ;  /* 0xfffffff4004c1947 */ /* 0x000fea000383ffff */
[----:B------:R-:W-:Y:S05]  /*7720*/  BSYNC B0 ;  /* 0x0000000000007941 */ /* 0x000fea0003800000 */
.L_x_162:
[----:B------:R-:W-:-:S03]  /*7730*/  UMOV UR4, 0xffffffff ;  /* 0xffffffff00047882 */ /* 0x000fc60000000000 */
[----:B------:R-:W-:Y:S05]  /*7740*/  BRA.DIV UR4, `(.L_x_175) ;  /* 0x0000000204d07947 */ /* 0x000fea000b800000 */
[----:B------:R-:W-:-:S13]  /*7750*/  ELECT P6, URZ, PT ;  /* 0x00000000003f782f */ /* 0x000fda00038c0000 */
.L_x_187:
[----:B------:R-:W-:Y:S04]  /*7760*/  BSSY B0, `(.L_x_176) ;  /* 0x0000019000007945 */ /* 0x000fe80003800000 */
[----:B------:R-:W-:Y:S05]  /*7770*/  @!P6 BRA `(.L_x_177) ;  /* 0x00000000005ce947 */ /* 0x000fea0003800000 */
[----:B------:R-:W-:-:S04]  /*7780*/  LOP3.LUT R18, R18, 0x2, RZ, 0xfc, !PT ;  /* 0x0000000212127812 */ /* 0x000fc800078efcff */
[----:B------:R-:W-:-:S13]  /*7790*/  ISETP.NE.AND P0, PT, R18, 0x3, PT ;  /* 0x000000031200780c */ /* 0x000fda0003f05270 */
[----:B------:R-:W-:Y:S05]  /*77a0*/  @!P0 BRA `(.L_x_178) ;  /* 0x0000000000048947 */ /* 0x000fea0003800000 */
[----:B------:R-:W-:Y:S01]  /*77b0*/  BPT.TRAP 0x1 ;  /* 0x000000040000795c */ /* 0x000fe20000300000 */
.L_x_178:
[----:B------:R-:W0:Y:S01]  /*77c0*/  S2R R5, SR_CgaCtaId ;  /* 0x0000000000057919 */ /* 0x000e220000008800 */
[----:B------:R-:W-:Y:S02]  /*77d0*/  MOV R2, 0x400 ;  /* 0x0000040000027802 */ /* 0x000fe40000000f00 */
[----:B------:R-:W-:Y:S02]  /*77e0*/  SHF.L.U32 R4, R0, 0x1f, RZ ;  /* 0x0000001f00047819 */ /* 0x000fe400000006ff */
[----:B0-----:R-:W-:-:S05]  /*77f0*/  LEA R2, R5, R2, 0x18 ;  /* 0x0000000205027211 */ /* 0x001fca00078ec0ff */
[----:B------:R-:W-:-:S04]  /*7800*/  VIADD R2, R2, 0x10 ;  /* 0x0000001002027836 */ /* 0x000fc80000000000 */
[C---:B------:R-:W-:Y:S02]  /*7810*/  IMAD R7, R3.reuse, 0x8, R2 ;  /* 0x0000000803077824 */ /* 0x040fe400078e0202 */
[----:B------:R-:W-:Y:S02]  /*7820*/  VIADD R3, R3, 0x1 ;  /* 0x0000000103037836 */ /* 0x000fe40000000000 */
[----:B------:R-:W0:Y:S03]  /*7830*/  SYNCS.PHASECHK.TRANS64.TRYWAIT P0, [R7+URZ], R4 ;  /* 0x00000004070075a7 */ /* 0x000e26000800017f */
[----:B------:R-:W-:-:S04]  /*7840*/  ISETP.NE.AND P1, PT, R3, 0x2, PT ;  /* 0x000000020300780c */ /* 0x000fc80003f25270 */
[----:B------:R-:W-:Y:S02]  /*7850*/  SEL R5, RZ, 0x1, P1 ;  /* 0x00000001ff057807 */ /* 0x000fe40000800000 */
[----:B------:R-:W-:Y:S02]  /*7860*/  SEL R3, R3, RZ, P1 ;  /* 0x000000ff03037207 */ /* 0x000fe40000800000 */
[----:B------:R-:W-:Y:S01]  /*7870*/  LOP3.LUT R0, R0, R5, RZ, 0x3c, !PT ;  /* 0x0000000500007212 */ /* 0x000fe200078e3cff */
[----:B0-----:R-:W-:Y:S06]  /*7880*/  @!P0 BRA `(.L_x_179) ;  /* 0x0000000000a08947 */ /* 0x001fec0003800000 */
.L_x_188:
[----:B------:R-:W-:Y:S01]  /*7890*/  IMAD R3, R3, 0x8, R2 ;  /* 0x0000000803037824 */ /* 0x000fe200078e0202 */
[----:B------:R-:W-:-:S07]  /*78a0*/  SHF.L.U32 R0, R0, 0x1f, RZ ;  /* 0x0000001f00007819 */ /* 0x000fce00000006ff */
.L_x_180:
[----:B-1----:R1:W2:Y:S02]  /*78b0*/  SYNCS.PHASECHK.TRANS64.TRYWAIT P0, [R3+URZ], R0 ;  /* 0x00000000030075a7 */ /* 0x0022a4000800017f */
[----:B--2---:R-:W-:Y:S05]  /*78c0*/  @!P0 NANOSLEEP.SYNCS 0x989680 ;  /* 0x009896800000895d */ /* 0x004fea0003900000 */
[----:B------:R-:W2:Y:S02]  /*78d0*/  @!P0 SYNCS.PHASECHK.TRANS64 P0, [R3+URZ], R0 ;  /* 0x00000000030085a7 */ /* 0x000ea4000800007f */
[----:B--2---:R-:W-:Y:S05]  /*78e0*/  @!P0 BRA `(.L_x_180) ;  /* 0xfffffffc00f08947 */ /* 0x004fea000383ffff */
.L_x_177:
[----:B------:R-:W-:Y:S05]  /*78f0*/  BSYNC B0 ;  /* 0x0000000000007941 */ /* 0x000fea0003800000 */
.L_x_176:
[----:B------:R-:W-:Y:S05]  /*7900*/  EXIT ;  /* 0x000000000000794d */ /* 0x000fea0003800000 */
.L_x_17:
[----:B-1----:R1:W2:Y:S02]  /*7910*/  SYNCS.PHASECHK.TRANS64.TRYWAIT P1, [R3+URZ], R0 ;  /* 0x00000000030075a7 */ /* 0x0022a4000802017f */
[----:B--2---:R-:W-:Y:S05]  /*7920*/  @!P1 NANOSLEEP.SYNCS 0x989680 ;  /* 0x009896800000995d */ /* 0x004fea0003900000 */
[----:B------:R-:W2:Y:S02]  /*7930*/  @!P1 SYNCS.PHASECHK.TRANS64 P1, [R3+URZ], R0 ;  /* 0x00000000030095a7 */ /* 0x000ea4000802007f */
[----:B--2---:R-:W-:Y:S05]  /*7940*/  @!P1 BRA `(.L_x_17) ;  /* 0xfffffffc00f09947 */ /* 0x004fea000383ffff */
[----:B------:R-:W-:Y:S05]  /*7950*/  BRA `(.L_x_16) ;  /* 0xffffff9800c47947 */ /* 0x000fea000383ffff */
.L_x_22:
[----:B-1----:R-:W-:-:S04]  /*7960*/  IMAD.U32 R4, RZ, RZ, UR7 ;  /* 0x00000007ff047e24 */ /* 0x002fc8000f8e00ff */
[----:B------:R1:W2:Y:S03]  /*7970*/  SYNCS.PHASECHK.TRANS64.TRYWAIT P1, [R4+URZ], R3 ;  /* 0x00000003040075a7 */ /* 0x0002a6000802017f */
[----:B--2---:R-:W-:Y:S05]  /*7980*/  @!P1 NANOSLEEP.SYNCS 0x989680 ;  /* 0x009896800000995d */ /* 0x004fea0003900000 */
[----:B------:R-:W2:Y:S02]  /*7990*/  @!P1 SYNCS.PHASECHK.TRANS64 P1, [R4+URZ], R3 ;  /* 0x00000003040095a7 */ /* 0x000ea4000802007f */
[----:B--2---:R-:W-:Y:S05]  /*79a0*/  @!P1 BRA `(.L_x_22) ;  /* 0xfffffffc00ec9947 */ /* 0x004fea000383ffff */
[----:B------:R-:W-:Y:S05]  /*79b0*/  BRA `(.L_x_21) ;  /* 0xffffff9c00907947 */ /* 0x000fea000383ffff */
.L_x_163:
[----:B------:R-:W-:Y:S01]  /*79c0*/  BSSY B1, `(.L_x_181) ;  /* 0x0000006000017945 */ /* 0x000fe20003800000 */
[----:B------:R-:W-:-:S07]  /*79d0*/  IMAD.MOV.U32 R15, RZ, RZ, -0x1 ;  /* 0xffffffffff0f7424 */ /* 0x000fce00078e00ff */
[----:B------:R-:W-:Y:S05]  /*79e0*/  WARPSYNC.COLLECTIVE R15, `(.L_x_182) ;  /* 0x000000000f0c7348 */ /* 0x000fea0003c00000 */
[----:B------:R-:W-:Y:S02]  /*79f0*/  ELECT P6, UR62, PT ;  /* 0x00000000003e782f */ /* 0x000fe400038c0000 */
[----:B------:R-:W-:Y:S01]  /*7a00*/  MOV R14, UR62 ;  /* 0x0000003e000e7c02 */ /* 0x000fe20008000f00 */
[----:B------:R-:W-:Y:S10]  /*7a10*/  ENDCOLLECTIVE ;  /* 0x000000000000791b */ /* 0x000ff40003800000 */
.L_x_182:
[----:B------:R-:W-:Y:S05]  /*7a20*/  BSYNC B1 ;  /* 0x0000000000017941 */ /* 0x000fea0003800000 */
.L_x_181:
[----:B------:R-:W-:Y:S05]  /*7a30*/  BRA `(.L_x_183) ;  /* 0xfffffff000907947 */ /* 0x000fea000383ffff */
.L_x_166:
[----:B0-----:R0:W1:Y:S02]  /*7a40*/  SYNCS.PHASECHK.TRANS64.TRYWAIT P1, [R14+URZ+0x10], R7 ;  /* 0x000010070e0075a7 */ /* 0x001064000802017f */
[----:B-1----:R-:W-:Y:S05]  /*7a50*/  @!P1 NANOSLEEP.SYNCS 0x989680 ;  /* 0x009896800000995d */ /* 0x002fea0003900000 */
[----:B------:R-:W1:Y:S02]  /*7a60*/  @!P1 SYNCS.PHASECHK.TRANS64 P1, [R14+URZ+0x10], R7 ;  /* 0x000010070e0095a7 */ /* 0x000e64000802007f */
[----:B-1----:R-:W-:Y:S05]  /*7a70*/  @!P1 BRA `(.L_x_166) ;  /* 0xfffffffc00f09947 */ /* 0x002fea000383ffff */
[----:B------:R-:W-:Y:S05]  /*7a80*/  BRA `(.L_x_184) ;  /* 0xfffffff000c47947 */ /* 0x000fea000383ffff */
.L_x_175:
[----:B------:R-:W-:Y:S01]  /*7a90*/  BSSY B0, `(.L_x_185) ;  /* 0x0000006000007945 */ /* 0x000fe20003800000 */
[----:B------:R-:W-:-:S07]  /*7aa0*/  IMAD.MOV.U32 R15, RZ, RZ, -0x1 ;  /* 0xffffffffff0f7424 */ /* 0x000fce00078e00ff */
[----:B------:R-:W-:Y:S05]  /*7ab0*/  WARPSYNC.COLLECTIVE R15, `(.L_x_186) ;  /* 0x000000000f0c7348 */ /* 0x000fea0003c00000 */
[----:B------:R-:W-:Y:S02]  /*7ac0*/  ELECT P6, UR62, PT ;  /* 0x00000000003e782f */ /* 0x000fe400038c0000 */
[----:B------:R-:W-:Y:S01]  /*7ad0*/  MOV R14, UR62 ;  /* 0x0000003e000e7c02 */ /* 0x000fe20008000f00 */
[----:B------:R-:W-:Y:S10]  /*7ae0*/  ENDCOLLECTIVE ;  /* 0x000000000000791b */ /* 0x000ff40003800000 */
.L_x_186:
[----:B------:R-:W-:Y:S05]  /*7af0*/  BSYNC B0 ;  /* 0x0000000000007941 */ /* 0x000fea0003800000 */
.L_x_185:
[----:B------:R-:W-:Y:S05]  /*7b00*/  BRA `(.L_x_187) ;  /* 0xfffffffc00147947 */ /* 0x000fea000383ffff */
.L_x_179:
[----:B0-----:R0:W1:Y:S02]  /*7b10*/  SYNCS.PHASECHK.TRANS64.TRYWAIT P0, [R7+URZ], R4 ;  /* 0x00000004070075a7 */ /* 0x001064000800017f */
[----:B-1----:R-:W-:Y:S05]  /*7b20*/  @!P0 NANOSLEEP.SYNCS 0x989680 ;  /* 0x009896800000895d */ /* 0x002fea0003900000 */
[----:B------:R-:W1:Y:S02]  /*7b30*/  @!P0 SYNCS.PHASECHK.TRANS64 P0, [R7+URZ], R4 ;  /* 0x00000004070085a7 */ /* 0x000e64000800007f */
[----:B-1----:R-:W-:Y:S05]  /*7b40*/  @!P0 BRA `(.L_x_179) ;  /* 0xfffffffc00f08947 */ /* 0x002fea000383ffff */
[----:B------:R-:W-:Y:S05]  /*7b50*/  BRA `(.L_x_188) ;  /* 0xfffffffc004c7947 */ /* 0x000fea000383ffff */
.L_x_189:
[----:B------:R-:W-:-:S00]  /*7b60*/  BRA `(.L_x_189) ;  /* 0xfffffffc00fc7947 */ /* 0x000fc0000383ffff */
[----:B------:R-:W-:-:S00]  /*7b70*/  NOP ;  /* 0x0000000000007918 */ /* 0x000fc00000000000 */
        /* <DEDUP_REMOVED lines=8> */
.L_x_190:


//--------------------- .nv.global.init           --------------------------
	.section	.nv.global.init,"aw",@progbits
.nv.global.init:
	.type		$str$22,@object
	.size		$str$22,($str$23 - $str$22)
$str$22:
        /*0000*/ 	.byte	0x6b, 0x5f, 0x74, 0x69, 0x6c, 0x65, 0x5f, 0x63, 0x6f, 0x75, 0x6e, 0x74, 0x20, 0x3e, 0x3d, 0x20
        /*0010*/ 	.byte	0x31, 0x00
	.type		$str$23,@object
	.size		$str$23,(__unnamed_1 - $str$23)
$str$23:
        /*0012*/ 	.byte	0x2f, 0x74, 0x6d, 0x70, 0x2f, 0x63, 0x75, 0x74, 0x6c, 0x61, 0x73, 0x73, 0x5f, 0x73, 0x77, 0x65
        /*0022*/ 	.byte	0x65, 0x70, 0x5f, 0x73, 0x72, 0x63, 0x2f, 0x69, 0x6e, 0x63, 0x6c, 0x75, 0x64, 0x65, 0x2f, 0x63
        /*0032*/ 	.byte	0x75, 0x74, 0x6c, 0x61, 0x73, 0x73, 0x2f, 0x67, 0x65, 0x6d, 0x6d, 0x2f, 0x63, 0x6f, 0x6c, 0x6c
        /*0042*/ 	.byte	0x65, 0x63, 0x74, 0x69, 0x76, 0x65, 0x2f, 0x73, 0x6d, 0x39, 0x30, 0x5f, 0x6d, 0x6d, 0x61, 0x5f
        /*0052*/ 	.byte	0x74, 0x6d, 0x61, 0x5f, 0x67, 0x6d, 0x6d, 0x61, 0x5f, 0x73, 0x73, 0x5f, 0x77, 0x61, 0x72, 0x70
        /*0062*/ 	.byte	0x73, 0x70, 0x65, 0x63, 0x69, 0x61, 0x6c, 0x69, 0x7a, 0x65, 0x64, 0x2e, 0x68, 0x70, 0x70, 0x00
	.type		__unnamed_1,@object
	.size		__unnamed_1,(.L_0 - __unnamed_1)
__unnamed_1:
        /*0072*/ 	.byte	0x76, 0x6f, 0x69, 0x64, 0x20, 0x63, 0x75, 0x74, 0x6c, 0x61, 0x73, 0x73, 0x3a, 0x3a, 0x67, 0x65
        /* <DEDUP_REMOVED lines=176> */
        /*0b82*/ 	.byte	0x75, 0x74, 0x65, 0x3a, 0x3a, 0x69, 0x64, 0x65, 0x6e, 0x74, 0x69, 0x74, 0x79, 0x5d, 0x00
.L_0:


//--------------------- .nv.shared._ZN7cutlass13device_kernelINS_4gemm6kernel13GemmUniversalIN4cute5tupleIJiiiiEEENS1_10collective13CollectiveMmaINS1_34MainloopSm90TmaGmmaWarpSpecializedILi2ENS5_IJNS4_1CILi1EEESB_SB_EEENS1_35KernelTmaWarpSpecializedCooperativeEEENS5_IJNSA_ILi128EEESF_NSA_ILi32EEEEEENS_10tfloat32_tENS5_IJlSB_lEEESI_SJ_NS4_8TiledMMAINS4_8MMA_AtomIJNS4_4SM904GMMA30MMA_64x128x8_F32TF32TF32_SS_TNILNSN_7ScaleInE1ELSP_1EEEEEENS4_6LayoutINS5_IJNSA_ILi2EEESB_SB_EEENS5_IJSB_NSA_ILi0EEESV_EEEEENS5_IJNS4_10UnderscoreESY_SY_EEEEENS4_13SM90_TMA_LOADENS4_14ComposedLayoutINS4_7SwizzleILi3ELi4ELi3EEENS4_18smem_ptr_flag_bitsILi32EEENSS_INS5_IJNSA_ILi8EEESG_EEENS5_IJSG_SB_EEEEEEEvNS4_8identityES11_S1B_vS1C_EENS_8epilogue10collective6detail29Sm90TmaWarpSpecializedAdapterINS1F_15DefaultEpilogueISI_SJ_SJ_NS1E_6thread17LinearCombinationISI_Li1EffLNS1J_9ScaleType4KindE0ELNS_15FloatRoundStyleE2ESI_EENS1_15EpilogueDefaultEEEEEvvEEEEvNT_6ParamsE --------------------------
	.section	.nv.shared._ZN7cutlass13device_kernelINS_4gemm6kernel13GemmUniversalIN4cute5tupleIJiiiiEEENS1_10collective13CollectiveMmaINS1_34MainloopSm90TmaGmmaWarpSpecializedILi2ENS5_IJNS4_1CILi1EEESB_SB_EEENS1_35KernelTmaWarpSpecializedCooperativeEEENS5_IJNSA_ILi128EEESF_NSA_ILi32EEEEEENS_10tfloat32_tENS5_IJlSB_lEEESI_SJ_NS4_8TiledMMAINS4_8MMA_AtomIJNS4_4SM904GMMA30MMA_64x128x8_F32TF32TF32_SS_TNILNSN_7ScaleInE1ELSP_1EEEEEENS4_6LayoutINS5_IJNSA_ILi2EEESB_SB_EEENS5_IJSB_NSA_ILi0EEESV_EEEEENS5_IJNS4_10UnderscoreESY_SY_EEEEENS4_13SM90_TMA_LOADENS4_14ComposedLayoutINS4_7SwizzleILi3ELi4ELi3EEENS4_18smem_ptr_flag_bitsILi32EEENSS_INS5_IJNSA_ILi8EEESG_EEENS5_IJSG_SB_EEEEEEEvNS4_8identityES11_S1B_vS1C_EENS_8epilogue10collective6detail29Sm90TmaWarpSpecializedAdapterINS1F_15DefaultEpilogueISI_SJ_SJ_NS1E_6thread17LinearCombinationISI_Li1EffLNS1J_9ScaleType4KindE0ELNS_15FloatRoundStyleE2ESI_EENS1_15EpilogueDefaultEEEEEvvEEEEvNT_6ParamsE,"aw",@nobits
	.sectionflags	@""
	.align	16
	.zero		1024


//--------------------- .nv.shared.reserved.0     --------------------------
	.section	.nv.shared.reserved.0,"aw",@nobits
	.weak		__nv_reservedSMEM_offset_0_alias
	.size		__nv_reservedSMEM_offset_0_alias, 0, 0
	.other		__nv_reservedSMEM_offset_0_alias,@"STO_CUDA_RESERVED_SHARED STV_DEFAULT"
__nv_reservedSMEM_offset_0_alias:
	.zero		0


//--------------------- .nv.global                --------------------------
	.section	.nv.global,"aw",@nobits
.nv.global:
	.type		_ZN40_INTERNAL_b6768a8f_4_k_cu_310215fd_297584cute1_E,@object
	.size		_ZN40_INTERNAL_b6768a8f_4_k_cu_310215fd_297584cute1_E,(_ZN40_INTERNAL_b6768a8f_4_k_cu_310215fd_297584cuda3std3__45__cpo6cbeginE - _ZN40_INTERNAL_b6768a8f_4_k_cu_310215fd_297584cute1_E)
_ZN40_INTERNAL_b6768a8f_4_k_cu_310215fd_297584cute1_E:
	.zero		1
	.type		_ZN40_INTERNAL_b6768a8f_4_k_cu_310215fd_297584cuda3std3__45__cpo6cbeginE,@object
	.size		_ZN40_INTERNAL_b6768a8f_4_k_cu_310215fd_297584cuda3std3__45__cpo6cbeginE,(_ZN40_INTERNAL_b6768a8f_4_k_cu_310215fd_297584cuda3std3__48in_placeE - _ZN40_INTERNAL_b6768a8f_4_k_cu_310215fd_297584cuda3std3__45__cpo6cbeginE)
_ZN40_INTERNAL_b6768a8f_4_k_cu_310215fd_297584cuda3std3__45__cpo6cbeginE:
	.zero		1
	.type		_ZN40_INTERNAL_b6768a8f_4_k_cu_310215fd_297584cuda3std3__48in_placeE,@object
	.size		_ZN40_INTERNAL_b6768a8f_4_k_cu_310215fd_297584cuda3std3__48in_placeE,(_ZN40_INTERNAL_b6768a8f_4_k_cu_310215fd_297584cuda3std6ranges3__45__cpo9iter_moveE - _ZN40_INTERNAL_b6768a8f_4_k_cu_310215fd_297584cuda3std3__48in_placeE)
_ZN40_INTERNAL_b6768a8f_4_k_cu_310215fd_297584cuda3std3__48in_placeE:
	.zero		1
	.type		_ZN40_INTERNAL_b6768a8f_4_k_cu_310215fd_297584cuda3std6ranges3__45__cpo9iter_moveE,@object
	.size		_ZN40_INTERNAL_b6768a8f_4_k_cu_310215fd_297584cuda3std6ranges3__45__cpo9iter_moveE,(_ZN40_INTERNAL_b6768a8f_4_k_cu_310215fd_297584cuda3std3__45__cpo5beginE - _ZN40_INTERNAL_b6768a8f_4_k_cu_310215fd_297584cuda3std6ranges3__45__cpo9iter_moveE)
_ZN40_INTERNAL_b6768a8f_4_k_cu_310215fd_297584cuda3std6ranges3__45__cpo9iter_moveE:
	.zero		1
	.type		_ZN40_INTERNAL_b6768a8f_4_k_cu_310215fd_297584cuda3std3__45__cpo5beginE,@object
	.size		_ZN40_INTERNAL_b6768a8f_4_k_cu_310215fd_297584cuda3std3__45__cpo5beginE,(_ZN40_INTERNAL_b6768a8f_4_k_cu_310215fd_297584cuda3std3__442_GLOBAL__N__b6768a8f_4_k_cu_310215fd_297586ignoreE - _ZN40_INTERNAL_b6768a8f_4_k_cu_310215fd_297584cuda3std3__45__cpo5beginE)
_ZN40_INTERNAL_b6768a8f_4_k_cu_310215fd_297584cuda3std3__45__cpo5beginE:
	.zero		1
	.type		_ZN40_INTERNAL_b6768a8f_4_k_cu_310215fd_297584cuda3std3__442_GLOBAL__N__b6768a8f_4_k_cu_310215fd_297586ignoreE,@object
	.size		_ZN40_INTERNAL_b6768a8f_4_k_cu_310215fd_297584cuda3std3__442_GLOBAL__N__b6768a8f_4_k_cu_310215fd_297586ignoreE,(_ZN40_INTERNAL_b6768a8f_4_k_cu_310215fd_297584cute7productE - _ZN40_INTERNAL_b6768a8f_4_k_cu_310215fd_297584cuda3std3__442_GLOBAL__N__b6768a8f_4_k_cu_310215fd_297586ignoreE)
_ZN40_INTERNAL_b6768a8f_4_k_cu_310215fd_297584cuda3std3__442_GLOBAL__N__b6768a8f_4_k_cu_310215fd_297586ignoreE:
	.zero		1
	.type		_ZN40_INTERNAL_b6768a8f_4_k_cu_310215fd_297584cute7productE,@object
	.size		_ZN40_INTERNAL_b6768a8f_4_k_cu_310215fd_297584cute7productE,(_ZN40_INTERNAL_b6768a8f_4_k_cu_310215fd_297584cuda3std3__45__cpo3endE - _ZN40_INTERNAL_b6768a8f_4_k_cu_310215fd_297584cute7productE)
_ZN40_INTERNAL_b6768a8f_4_k_cu_310215fd_297584cute7productE:
	.zero		1
	.type		_ZN40_INTERNAL_b6768a8f_4_k_cu_310215fd_297584cuda3std3__45__cpo3endE,@object
	.size		_ZN40_INTERNAL_b6768a8f_4_k_cu_310215fd_297584cuda3std3__45__cpo3endE,(_ZN40_INTERNAL_b6768a8f_4_k_cu_310215fd_297584cuda3std3__419piecewise_constructE - _ZN40_INTERNAL_b6768a8f_4_k_cu_310215fd_297584cuda3std3__45__cpo3endE)
_ZN40_INTERNAL_b6768a8f_4_k_cu_310215fd_297584cuda3std3__45__cpo3endE:
	.zero		1
	.type		_ZN40_INTERNAL_b6768a8f_4_k_cu_310215fd_297584cuda3std3__419piecewise_constructE,@object
	.size		_ZN40_INTERNAL_b6768a8f_4_k_cu_310215fd_297584cuda3std3__419piecewise_constructE,(_ZN40_INTERNAL_b6768a8f_4_k_cu_310215fd_297584cuda3std3__45__cpo4cendE - _ZN40_INTERNAL_b6768a8f_4_k_cu_310215fd_297584cuda3std3__419piecewise_constructE)
_ZN40_INTERNAL_b6768a8f_4_k_cu_310215fd_297584cuda3std3__419piecewise_constructE:
	.zero		1
	.type		_ZN40_INTERNAL_b6768a8f_4_k_cu_310215fd_297584cuda3std3__45__cpo4cendE,@object
	.size		_ZN40_INTERNAL_b6768a8f_4_k_cu_310215fd_297584cuda3std3__45__cpo4cendE,(_ZN40_INTERNAL_b6768a8f_4_k_cu_310215fd_297584cuda3std6ranges3__45__cpo4swapE - _ZN40_INTERNAL_b6768a8f_4_k_cu_310215fd_297584cuda3std3__45__cpo4cendE)
_ZN40_INTERNAL_b6768a8f_4_k_cu_310215fd_297584cuda3std3__45__cpo4cendE:
	.zero		1
	.type		_ZN40_INTERNAL_b6768a8f_4_k_cu_310215fd_297584cuda3std6ranges3__45__cpo4swapE,@object
	.size		_ZN40_INTERNAL_b6768a8f_4_k_cu_310215fd_297584cuda3std6ranges3__45__cpo4swapE,(.L_8 - _ZN40_INTERNAL_b6768a8f_4_k_cu_310215fd_297584cuda3std6ranges3__45__cpo4swapE)
_ZN40_INTERNAL_b6768a8f_4_k_cu_310215fd_297584cuda3std6ranges3__45__cpo4swapE:
	.zero		1
.L_8:


//--------------------- .nv.constant0._ZN7cutlass13device_kernelINS_4gemm6kernel13GemmUniversalIN4cute5tupleIJiiiiEEENS1_10collective13CollectiveMmaINS1_34MainloopSm90TmaGmmaWarpSpecializedILi2ENS5_IJNS4_1CILi1EEESB_SB_EEENS1_35KernelTmaWarpSpecializedCooperativeEEENS5_IJNSA_ILi128EEESF_NSA_ILi32EEEEEENS_10tfloat32_tENS5_IJlSB_lEEESI_SJ_NS4_8TiledMMAINS4_8MMA_AtomIJNS4_4SM904GMMA30MMA_64x128x8_F32TF32TF32_SS_TNILNSN_7ScaleInE1ELSP_1EEEEEENS4_6LayoutINS5_IJNSA_ILi2EEESB_SB_EEENS5_IJSB_NSA_ILi0EEESV_EEEEENS5_IJNS4_10UnderscoreESY_SY_EEEEENS4_13SM90_TMA_LOADENS4_14ComposedLayoutINS4_7SwizzleILi3ELi4ELi3EEENS4_18smem_ptr_flag_bitsILi32EEENSS_INS5_IJNSA_ILi8EEESG_EEENS5_IJSG_SB_EEEEEEEvNS4_8identityES11_S1B_vS1C_EENS_8epilogue10collective6detail29Sm90TmaWarpSpecializedAdapterINS1F_15DefaultEpilogueISI_SJ_SJ_NS1E_6thread17LinearCombinationISI_Li1EffLNS1J_9ScaleType4KindE0ELNS_15FloatRoundStyleE2ESI_EENS1_15EpilogueDefaultEEEEEvvEEEEvNT_6ParamsE --------------------------
	.section	.nv.constant0._ZN7cutlass13device_kernelINS_4gemm6kernel13GemmUniversalIN4cute5tupleIJiiiiEEENS1_10collective13CollectiveMmaINS1_34MainloopSm90TmaGmmaWarpSpecializedILi2ENS5_IJNS4_1CILi1EEESB_SB_EEENS1_35KernelTmaWarpSpecializedCooperativeEEENS5_IJNSA_ILi128EEESF_NSA_ILi32EEEEEENS_10tfloat32_tENS5_IJlSB_lEEESI_SJ_NS4_8TiledMMAINS4_8MMA_AtomIJNS4_4SM904GMMA30MMA_64x128x8_F32TF32TF32_SS_TNILNSN_7ScaleInE1ELSP_1EEEEEENS4_6LayoutINS5_IJNSA_ILi2EEESB_SB_EEENS5_IJSB_NSA_ILi0EEESV_EEEEENS5_IJNS4_10UnderscoreESY_SY_EEEEENS4_13SM90_TMA_LOADENS4_14ComposedLayoutINS4_7SwizzleILi3ELi4ELi3EEENS4_18smem_ptr_flag_bitsILi32EEENSS_INS5_IJNSA_ILi8EEESG_EEENS5_IJSG_SB_EEEEEEEvNS4_8identityES11_S1B_vS1C_EENS_8epilogue10collective6detail29Sm90TmaWarpSpecializedAdapterINS1F_15DefaultEpilogueISI_SJ_SJ_NS1E_6thread17LinearCombinationISI_Li1EffLNS1J_9ScaleType4KindE0ELNS_15FloatRoundStyleE2ESI_EENS1_15EpilogueDefaultEEEEEvvEEEEvNT_6ParamsE,"a",@progbits
	.sectionflags	@""
	.align	4
.nv.constant0._ZN7cutlass13device_kernelINS_4gemm6kernel13GemmUniversalIN4cute5tupleIJiiiiEEENS1_10collective13CollectiveMmaINS1_34MainloopSm90TmaGmmaWarpSpecializedILi2ENS5_IJNS4_1CILi1EEESB_SB_EEENS1_35KernelTmaWarpSpecializedCooperativeEEENS5_IJNSA_ILi128EEESF_NSA_ILi32EEEEEENS_10tfloat32_tENS5_IJlSB_lEEESI_SJ_NS4_8TiledMMAINS4_8MMA_AtomIJNS4_4SM904GMMA30MMA_64x128x8_F32TF32TF32_SS_TNILNSN_7ScaleInE1ELSP_1EEEEEENS4_6LayoutINS5_IJNSA_ILi2EEESB_SB_EEENS5_IJSB_NSA_ILi0EEESV_EEEEENS5_IJNS4_10UnderscoreESY_SY_EEEEENS4_13SM90_TMA_LOADENS4_14ComposedLayoutINS4_7SwizzleILi3ELi4ELi3EEENS4_18smem_ptr_flag_bitsILi32EEENSS_INS5_IJNSA_ILi8EEESG_EEENS5_IJSG_SB_EEEEEEEvNS4_8identityES11_S1B_vS1C_EENS_8epilogue10collective6detail29Sm90TmaWarpSpecializedAdapterINS1F_15DefaultEpilogueISI_SJ_SJ_NS1E_6thread17LinearCombinationISI_Li1EffLNS1J_9ScaleType4KindE0ELNS_15FloatRoundStyleE2ESI_EENS1_15EpilogueDefaultEEEEEvvEEEEvNT_6ParamsE:
	.zero		1664


//--------------------- SYMBOLS --------------------------

	.type		.nv.reservedSmem.offset0,@object
	.size		.nv.reservedSmem.offset0,0x4
	.type		__assertfail,@function
